//
// Generated by NVIDIA NVVM Compiler
//
// Compiler Build ID: CL-36424714
// Cuda compilation tools, release 13.0, V13.0.88
// Based on NVVM 20.0.0
//

.version 9.0
.target sm_100
.address_size 64

	// .globl	_Z22lb_redistribute_kernelPfS_S_S_S_S_S_S_S_PKtffii

.visible .entry _Z22lb_redistribute_kernelPfS_S_S_S_S_S_S_S_PKtffii(
	.param .u64 .ptr .align 1 _Z22lb_redistribute_kernelPfS_S_S_S_S_S_S_S_PKtffii_param_0,
	.param .u64 .ptr .align 1 _Z22lb_redistribute_kernelPfS_S_S_S_S_S_S_S_PKtffii_param_1,
	.param .u64 .ptr .align 1 _Z22lb_redistribute_kernelPfS_S_S_S_S_S_S_S_PKtffii_param_2,
	.param .u64 .ptr .align 1 _Z22lb_redistribute_kernelPfS_S_S_S_S_S_S_S_PKtffii_param_3,
	.param .u64 .ptr .align 1 _Z22lb_redistribute_kernelPfS_S_S_S_S_S_S_S_PKtffii_param_4,
	.param .u64 .ptr .align 1 _Z22lb_redistribute_kernelPfS_S_S_S_S_S_S_S_PKtffii_param_5,
	.param .u64 .ptr .align 1 _Z22lb_redistribute_kernelPfS_S_S_S_S_S_S_S_PKtffii_param_6,
	.param .u64 .ptr .align 1 _Z22lb_redistribute_kernelPfS_S_S_S_S_S_S_S_PKtffii_param_7,
	.param .u64 .ptr .align 1 _Z22lb_redistribute_kernelPfS_S_S_S_S_S_S_S_PKtffii_param_8,
	.param .u64 .ptr .align 1 _Z22lb_redistribute_kernelPfS_S_S_S_S_S_S_S_PKtffii_param_9,
	.param .f32 _Z22lb_redistribute_kernelPfS_S_S_S_S_S_S_S_PKtffii_param_10,
	.param .f32 _Z22lb_redistribute_kernelPfS_S_S_S_S_S_S_S_PKtffii_param_11,
	.param .u32 _Z22lb_redistribute_kernelPfS_S_S_S_S_S_S_S_PKtffii_param_12,
	.param .u32 _Z22lb_redistribute_kernelPfS_S_S_S_S_S_S_S_PKtffii_param_13
)
{
	.reg .pred 	%p<6>;
	.reg .b16 	%rs<2>;
	.reg .b32 	%r<8>;
	.reg .b32 	%f<21>;
	.reg .b64 	%rd<27>;

	ld.param.u64 	%rd4, [_Z22lb_redistribute_kernelPfS_S_S_S_S_S_S_S_PKtffii_param_1];
	ld.param.u64 	%rd5, [_Z22lb_redistribute_kernelPfS_S_S_S_S_S_S_S_PKtffii_param_3];
	ld.param.u64 	%rd6, [_Z22lb_redistribute_kernelPfS_S_S_S_S_S_S_S_PKtffii_param_5];
	ld.param.u64 	%rd7, [_Z22lb_redistribute_kernelPfS_S_S_S_S_S_S_S_PKtffii_param_6];
	ld.param.u64 	%rd8, [_Z22lb_redistribute_kernelPfS_S_S_S_S_S_S_S_PKtffii_param_7];
	ld.param.u64 	%rd9, [_Z22lb_redistribute_kernelPfS_S_S_S_S_S_S_S_PKtffii_param_8];
	ld.param.u64 	%rd10, [_Z22lb_redistribute_kernelPfS_S_S_S_S_S_S_S_PKtffii_param_9];
	ld.param.f32 	%f3, [_Z22lb_redistribute_kernelPfS_S_S_S_S_S_S_S_PKtffii_param_10];
	ld.param.f32 	%f4, [_Z22lb_redistribute_kernelPfS_S_S_S_S_S_S_S_PKtffii_param_11];
	ld.param.u32 	%r3, [_Z22lb_redistribute_kernelPfS_S_S_S_S_S_S_S_PKtffii_param_12];
	ld.param.u32 	%r4, [_Z22lb_redistribute_kernelPfS_S_S_S_S_S_S_S_PKtffii_param_13];
	mul.f32 	%f5, %f3, %f4;
	div.rn.f32 	%f1, %f5, 0f41100000;
	div.rn.f32 	%f2, %f5, 0f42100000;
	mov.u32 	%r5, %ctaid.x;
	mov.u32 	%r6, %ntid.x;
	mov.u32 	%r7, %tid.x;
	mad.lo.s32 	%r1, %r5, %r6, %r7;
	setp.ge.s32 	%p1, %r1, %r4;
	@%p1 bra 	$L__BB0_6;
	cvta.to.global.u64 	%rd11, %rd10;
	mul.lo.s32 	%r2, %r3, %r1;
	mul.wide.s32 	%rd12, %r2, 2;
	add.s64 	%rd13, %rd11, %rd12;
	ld.global.u16 	%rs1, [%rd13];
	setp.ne.s16 	%p2, %rs1, 0;
	@%p2 bra 	$L__BB0_6;
	cvta.to.global.u64 	%rd14, %rd5;
	mul.wide.s32 	%rd15, %r2, 4;
	add.s64 	%rd1, %rd14, %rd15;
	ld.global.f32 	%f6, [%rd1];
	setp.leu.f32 	%p3, %f6, %f1;
	@%p3 bra 	$L__BB0_6;
	cvta.to.global.u64 	%rd16, %rd7;
	add.s64 	%rd2, %rd16, %rd15;
	ld.global.f32 	%f7, [%rd2];
	setp.leu.f32 	%p4, %f7, %f2;
	@%p4 bra 	$L__BB0_6;
	cvta.to.global.u64 	%rd18, %rd8;
	add.s64 	%rd3, %rd18, %rd15;
	ld.global.f32 	%f8, [%rd3];
	setp.leu.f32 	%p5, %f8, %f2;
	@%p5 bra 	$L__BB0_6;
	cvta.to.global.u64 	%rd20, %rd4;
	add.s64 	%rd22, %rd20, %rd15;
	ld.global.f32 	%f9, [%rd22];
	add.f32 	%f10, %f1, %f9;
	st.global.f32 	[%rd22], %f10;
	ld.global.f32 	%f11, [%rd1];
	sub.f32 	%f12, %f11, %f1;
	st.global.f32 	[%rd1], %f12;
	cvta.to.global.u64 	%rd23, %rd6;
	add.s64 	%rd24, %rd23, %rd15;
	ld.global.f32 	%f13, [%rd24];
	add.f32 	%f14, %f2, %f13;
	st.global.f32 	[%rd24], %f14;
	ld.global.f32 	%f15, [%rd2];
	sub.f32 	%f16, %f15, %f2;
	st.global.f32 	[%rd2], %f16;
	ld.global.f32 	%f17, [%rd3];
	sub.f32 	%f18, %f17, %f2;
	st.global.f32 	[%rd3], %f18;
	cvta.to.global.u64 	%rd25, %rd9;
	add.s64 	%rd26, %rd25, %rd15;
	ld.global.f32 	%f19, [%rd26];
	add.f32 	%f20, %f2, %f19;
	st.global.f32 	[%rd26], %f20;
$L__BB0_6:
	ret;

}
	// .globl	_Z19lb_propagate_kernelPfS_S_S_S_S_S_S_S_S_S_S_S_S_S_S_S_S_ii
.visible .entry _Z19lb_propagate_kernelPfS_S_S_S_S_S_S_S_S_S_S_S_S_S_S_S_S_ii(
	.param .u64 .ptr .align 1 _Z19lb_propagate_kernelPfS_S_S_S_S_S_S_S_S_S_S_S_S_S_S_S_S_ii_param_0,
	.param .u64 .ptr .align 1 _Z19lb_propagate_kernelPfS_S_S_S_S_S_S_S_S_S_S_S_S_S_S_S_S_ii_param_1,
	.param .u64 .ptr .align 1 _Z19lb_propagate_kernelPfS_S_S_S_S_S_S_S_S_S_S_S_S_S_S_S_S_ii_param_2,
	.param .u64 .ptr .align 1 _Z19lb_propagate_kernelPfS_S_S_S_S_S_S_S_S_S_S_S_S_S_S_S_S_ii_param_3,
	.param .u64 .ptr .align 1 _Z19lb_propagate_kernelPfS_S_S_S_S_S_S_S_S_S_S_S_S_S_S_S_S_ii_param_4,
	.param .u64 .ptr .align 1 _Z19lb_propagate_kernelPfS_S_S_S_S_S_S_S_S_S_S_S_S_S_S_S_S_ii_param_5,
	.param .u64 .ptr .align 1 _Z19lb_propagate_kernelPfS_S_S_S_S_S_S_S_S_S_S_S_S_S_S_S_S_ii_param_6,
	.param .u64 .ptr .align 1 _Z19lb_propagate_kernelPfS_S_S_S_S_S_S_S_S_S_S_S_S_S_S_S_S_ii_param_7,
	.param .u64 .ptr .align 1 _Z19lb_propagate_kernelPfS_S_S_S_S_S_S_S_S_S_S_S_S_S_S_S_S_ii_param_8,
	.param .u64 .ptr .align 1 _Z19lb_propagate_kernelPfS_S_S_S_S_S_S_S_S_S_S_S_S_S_S_S_S_ii_param_9,
	.param .u64 .ptr .align 1 _Z19lb_propagate_kernelPfS_S_S_S_S_S_S_S_S_S_S_S_S_S_S_S_S_ii_param_10,
	.param .u64 .ptr .align 1 _Z19lb_propagate_kernelPfS_S_S_S_S_S_S_S_S_S_S_S_S_S_S_S_S_ii_param_11,
	.param .u64 .ptr .align 1 _Z19lb_propagate_kernelPfS_S_S_S_S_S_S_S_S_S_S_S_S_S_S_S_S_ii_param_12,
	.param .u64 .ptr .align 1 _Z19lb_propagate_kernelPfS_S_S_S_S_S_S_S_S_S_S_S_S_S_S_S_S_ii_param_13,
	.param .u64 .ptr .align 1 _Z19lb_propagate_kernelPfS_S_S_S_S_S_S_S_S_S_S_S_S_S_S_S_S_ii_param_14,
	.param .u64 .ptr .align 1 _Z19lb_propagate_kernelPfS_S_S_S_S_S_S_S_S_S_S_S_S_S_S_S_S_ii_param_15,
	.param .u64 .ptr .align 1 _Z19lb_propagate_kernelPfS_S_S_S_S_S_S_S_S_S_S_S_S_S_S_S_S_ii_param_16,
	.param .u64 .ptr .align 1 _Z19lb_propagate_kernelPfS_S_S_S_S_S_S_S_S_S_S_S_S_S_S_S_S_ii_param_17,
	.param .u32 _Z19lb_propagate_kernelPfS_S_S_S_S_S_S_S_S_S_S_S_S_S_S_S_S_ii_param_18,
	.param .u32 _Z19lb_propagate_kernelPfS_S_S_S_S_S_S_S_S_S_S_S_S_S_S_S_S_ii_param_19
)
{
	.reg .pred 	%p<4>;
	.reg .b32 	%r<33>;
	.reg .b32 	%f<10>;
	.reg .b64 	%rd<66>;

	ld.param.u64 	%rd2, [_Z19lb_propagate_kernelPfS_S_S_S_S_S_S_S_S_S_S_S_S_S_S_S_S_ii_param_1];
	ld.param.u64 	%rd4, [_Z19lb_propagate_kernelPfS_S_S_S_S_S_S_S_S_S_S_S_S_S_S_S_S_ii_param_3];
	ld.param.u64 	%rd5, [_Z19lb_propagate_kernelPfS_S_S_S_S_S_S_S_S_S_S_S_S_S_S_S_S_ii_param_4];
	ld.param.u64 	%rd6, [_Z19lb_propagate_kernelPfS_S_S_S_S_S_S_S_S_S_S_S_S_S_S_S_S_ii_param_5];
	ld.param.u64 	%rd7, [_Z19lb_propagate_kernelPfS_S_S_S_S_S_S_S_S_S_S_S_S_S_S_S_S_ii_param_6];
	ld.param.u64 	%rd8, [_Z19lb_propagate_kernelPfS_S_S_S_S_S_S_S_S_S_S_S_S_S_S_S_S_ii_param_7];
	ld.param.u64 	%rd9, [_Z19lb_propagate_kernelPfS_S_S_S_S_S_S_S_S_S_S_S_S_S_S_S_S_ii_param_8];
	ld.param.u64 	%rd10, [_Z19lb_propagate_kernelPfS_S_S_S_S_S_S_S_S_S_S_S_S_S_S_S_S_ii_param_9];
	ld.param.u64 	%rd11, [_Z19lb_propagate_kernelPfS_S_S_S_S_S_S_S_S_S_S_S_S_S_S_S_S_ii_param_10];
	ld.param.u64 	%rd12, [_Z19lb_propagate_kernelPfS_S_S_S_S_S_S_S_S_S_S_S_S_S_S_S_S_ii_param_11];
	ld.param.u64 	%rd13, [_Z19lb_propagate_kernelPfS_S_S_S_S_S_S_S_S_S_S_S_S_S_S_S_S_ii_param_12];
	ld.param.u64 	%rd14, [_Z19lb_propagate_kernelPfS_S_S_S_S_S_S_S_S_S_S_S_S_S_S_S_S_ii_param_13];
	ld.param.u64 	%rd15, [_Z19lb_propagate_kernelPfS_S_S_S_S_S_S_S_S_S_S_S_S_S_S_S_S_ii_param_14];
	ld.param.u64 	%rd16, [_Z19lb_propagate_kernelPfS_S_S_S_S_S_S_S_S_S_S_S_S_S_S_S_S_ii_param_15];
	ld.param.u64 	%rd17, [_Z19lb_propagate_kernelPfS_S_S_S_S_S_S_S_S_S_S_S_S_S_S_S_S_ii_param_16];
	ld.param.u64 	%rd18, [_Z19lb_propagate_kernelPfS_S_S_S_S_S_S_S_S_S_S_S_S_S_S_S_S_ii_param_17];
	ld.param.u32 	%r3, [_Z19lb_propagate_kernelPfS_S_S_S_S_S_S_S_S_S_S_S_S_S_S_S_S_ii_param_18];
	ld.param.u32 	%r4, [_Z19lb_propagate_kernelPfS_S_S_S_S_S_S_S_S_S_S_S_S_S_S_S_S_ii_param_19];
	mov.u32 	%r5, %ctaid.y;
	mov.u32 	%r6, %ntid.y;
	mov.u32 	%r7, %tid.y;
	mad.lo.s32 	%r1, %r5, %r6, %r7;
	mov.u32 	%r8, %ctaid.x;
	mov.u32 	%r9, %ntid.x;
	mov.u32 	%r10, %tid.x;
	mad.lo.s32 	%r2, %r8, %r9, %r10;
	setp.ge.s32 	%p1, %r1, %r4;
	setp.ge.s32 	%p2, %r2, %r3;
	or.pred  	%p3, %p2, %p1;
	@%p3 bra 	$L__BB1_2;
	ld.param.u64 	%rd65, [_Z19lb_propagate_kernelPfS_S_S_S_S_S_S_S_S_S_S_S_S_S_S_S_S_ii_param_2];
	ld.param.u64 	%rd64, [_Z19lb_propagate_kernelPfS_S_S_S_S_S_S_S_S_S_S_S_S_S_S_S_S_ii_param_0];
	cvta.to.global.u64 	%rd19, %rd64;
	cvta.to.global.u64 	%rd20, %rd10;
	cvta.to.global.u64 	%rd21, %rd2;
	cvta.to.global.u64 	%rd22, %rd11;
	cvta.to.global.u64 	%rd23, %rd65;
	cvta.to.global.u64 	%rd24, %rd12;
	cvta.to.global.u64 	%rd25, %rd4;
	cvta.to.global.u64 	%rd26, %rd13;
	cvta.to.global.u64 	%rd27, %rd5;
	cvta.to.global.u64 	%rd28, %rd14;
	cvta.to.global.u64 	%rd29, %rd6;
	cvta.to.global.u64 	%rd30, %rd15;
	cvta.to.global.u64 	%rd31, %rd7;
	cvta.to.global.u64 	%rd32, %rd16;
	cvta.to.global.u64 	%rd33, %rd8;
	cvta.to.global.u64 	%rd34, %rd17;
	cvta.to.global.u64 	%rd35, %rd9;
	cvta.to.global.u64 	%rd36, %rd18;
	add.s32 	%r11, %r2, 1;
	rem.s32 	%r12, %r11, %r3;
	add.s32 	%r13, %r1, 1;
	rem.u32 	%r14, %r13, %r4;
	add.s32 	%r15, %r2, %r3;
	add.s32 	%r16, %r15, -1;
	rem.s32 	%r17, %r16, %r3;
	add.s32 	%r18, %r1, %r4;
	add.s32 	%r19, %r18, -1;
	rem.u32 	%r20, %r19, %r4;
	mul.lo.s32 	%r21, %r3, %r1;
	add.s32 	%r22, %r21, %r2;
	mul.wide.u32 	%rd37, %r22, 4;
	add.s64 	%rd38, %rd19, %rd37;
	ld.global.f32 	%f1, [%rd38];
	add.s64 	%rd39, %rd20, %rd37;
	st.global.f32 	[%rd39], %f1;
	add.s64 	%rd40, %rd21, %rd37;
	ld.global.f32 	%f2, [%rd40];
	add.s32 	%r23, %r12, %r21;
	mul.wide.u32 	%rd41, %r23, 4;
	add.s64 	%rd42, %rd22, %rd41;
	st.global.f32 	[%rd42], %f2;
	add.s64 	%rd43, %rd23, %rd37;
	ld.global.f32 	%f3, [%rd43];
	mul.lo.s32 	%r24, %r14, %r3;
	add.s32 	%r25, %r24, %r2;
	mul.wide.u32 	%rd44, %r25, 4;
	add.s64 	%rd45, %rd24, %rd44;
	st.global.f32 	[%rd45], %f3;
	add.s64 	%rd46, %rd25, %rd37;
	ld.global.f32 	%f4, [%rd46];
	add.s32 	%r26, %r17, %r21;
	mul.wide.u32 	%rd47, %r26, 4;
	add.s64 	%rd48, %rd26, %rd47;
	st.global.f32 	[%rd48], %f4;
	add.s64 	%rd49, %rd27, %rd37;
	ld.global.f32 	%f5, [%rd49];
	mul.lo.s32 	%r27, %r20, %r3;
	add.s32 	%r28, %r27, %r2;
	mul.wide.u32 	%rd50, %r28, 4;
	add.s64 	%rd51, %rd28, %rd50;
	st.global.f32 	[%rd51], %f5;
	add.s64 	%rd52, %rd29, %rd37;
	ld.global.f32 	%f6, [%rd52];
	add.s32 	%r29, %r24, %r12;
	mul.wide.u32 	%rd53, %r29, 4;
	add.s64 	%rd54, %rd30, %rd53;
	st.global.f32 	[%rd54], %f6;
	add.s64 	%rd55, %rd31, %rd37;
	ld.global.f32 	%f7, [%rd55];
	add.s32 	%r30, %r24, %r17;
	mul.wide.u32 	%rd56, %r30, 4;
	add.s64 	%rd57, %rd32, %rd56;
	st.global.f32 	[%rd57], %f7;
	add.s64 	%rd58, %rd33, %rd37;
	ld.global.f32 	%f8, [%rd58];
	add.s32 	%r31, %r27, %r17;
	mul.wide.u32 	%rd59, %r31, 4;
	add.s64 	%rd60, %rd34, %rd59;
	st.global.f32 	[%rd60], %f8;
	add.s64 	%rd61, %rd35, %rd37;
	ld.global.f32 	%f9, [%rd61];
	add.s32 	%r32, %r27, %r12;
	mul.wide.u32 	%rd62, %r32, 4;
	add.s64 	%rd63, %rd36, %rd62;
	st.global.f32 	[%rd63], %f9;
$L__BB1_2:
	ret;

}
	// .globl	_Z20lb_bounceback_kernelPfS_S_S_S_S_S_S_S_S_S_S_S_S_S_S_S_S_PKtii
.visible .entry _Z20lb_bounceback_kernelPfS_S_S_S_S_S_S_S_S_S_S_S_S_S_S_S_S_PKtii(
	.param .u64 .ptr .align 1 _Z20lb_bounceback_kernelPfS_S_S_S_S_S_S_S_S_S_S_S_S_S_S_S_S_PKtii_param_0,
	.param .u64 .ptr .align 1 _Z20lb_bounceback_kernelPfS_S_S_S_S_S_S_S_S_S_S_S_S_S_S_S_S_PKtii_param_1,
	.param .u64 .ptr .align 1 _Z20lb_bounceback_kernelPfS_S_S_S_S_S_S_S_S_S_S_S_S_S_S_S_S_PKtii_param_2,
	.param .u64 .ptr .align 1 _Z20lb_bounceback_kernelPfS_S_S_S_S_S_S_S_S_S_S_S_S_S_S_S_S_PKtii_param_3,
	.param .u64 .ptr .align 1 _Z20lb_bounceback_kernelPfS_S_S_S_S_S_S_S_S_S_S_S_S_S_S_S_S_PKtii_param_4,
	.param .u64 .ptr .align 1 _Z20lb_bounceback_kernelPfS_S_S_S_S_S_S_S_S_S_S_S_S_S_S_S_S_PKtii_param_5,
	.param .u64 .ptr .align 1 _Z20lb_bounceback_kernelPfS_S_S_S_S_S_S_S_S_S_S_S_S_S_S_S_S_PKtii_param_6,
	.param .u64 .ptr .align 1 _Z20lb_bounceback_kernelPfS_S_S_S_S_S_S_S_S_S_S_S_S_S_S_S_S_PKtii_param_7,
	.param .u64 .ptr .align 1 _Z20lb_bounceback_kernelPfS_S_S_S_S_S_S_S_S_S_S_S_S_S_S_S_S_PKtii_param_8,
	.param .u64 .ptr .align 1 _Z20lb_bounceback_kernelPfS_S_S_S_S_S_S_S_S_S_S_S_S_S_S_S_S_PKtii_param_9,
	.param .u64 .ptr .align 1 _Z20lb_bounceback_kernelPfS_S_S_S_S_S_S_S_S_S_S_S_S_S_S_S_S_PKtii_param_10,
	.param .u64 .ptr .align 1 _Z20lb_bounceback_kernelPfS_S_S_S_S_S_S_S_S_S_S_S_S_S_S_S_S_PKtii_param_11,
	.param .u64 .ptr .align 1 _Z20lb_bounceback_kernelPfS_S_S_S_S_S_S_S_S_S_S_S_S_S_S_S_S_PKtii_param_12,
	.param .u64 .ptr .align 1 _Z20lb_bounceback_kernelPfS_S_S_S_S_S_S_S_S_S_S_S_S_S_S_S_S_PKtii_param_13,
	.param .u64 .ptr .align 1 _Z20lb_bounceback_kernelPfS_S_S_S_S_S_S_S_S_S_S_S_S_S_S_S_S_PKtii_param_14,
	.param .u64 .ptr .align 1 _Z20lb_bounceback_kernelPfS_S_S_S_S_S_S_S_S_S_S_S_S_S_S_S_S_PKtii_param_15,
	.param .u64 .ptr .align 1 _Z20lb_bounceback_kernelPfS_S_S_S_S_S_S_S_S_S_S_S_S_S_S_S_S_PKtii_param_16,
	.param .u64 .ptr .align 1 _Z20lb_bounceback_kernelPfS_S_S_S_S_S_S_S_S_S_S_S_S_S_S_S_S_PKtii_param_17,
	.param .u64 .ptr .align 1 _Z20lb_bounceback_kernelPfS_S_S_S_S_S_S_S_S_S_S_S_S_S_S_S_S_PKtii_param_18,
	.param .u32 _Z20lb_bounceback_kernelPfS_S_S_S_S_S_S_S_S_S_S_S_S_S_S_S_S_PKtii_param_19,
	.param .u32 _Z20lb_bounceback_kernelPfS_S_S_S_S_S_S_S_S_S_S_S_S_S_S_S_S_PKtii_param_20
)
{
	.reg .pred 	%p<5>;
	.reg .b16 	%rs<2>;
	.reg .b32 	%r<12>;
	.reg .b32 	%f<9>;
	.reg .b64 	%rd<55>;

	ld.param.u64 	%rd2, [_Z20lb_bounceback_kernelPfS_S_S_S_S_S_S_S_S_S_S_S_S_S_S_S_S_PKtii_param_2];
	ld.param.u64 	%rd3, [_Z20lb_bounceback_kernelPfS_S_S_S_S_S_S_S_S_S_S_S_S_S_S_S_S_PKtii_param_3];
	ld.param.u64 	%rd4, [_Z20lb_bounceback_kernelPfS_S_S_S_S_S_S_S_S_S_S_S_S_S_S_S_S_PKtii_param_4];
	ld.param.u64 	%rd5, [_Z20lb_bounceback_kernelPfS_S_S_S_S_S_S_S_S_S_S_S_S_S_S_S_S_PKtii_param_5];
	ld.param.u64 	%rd6, [_Z20lb_bounceback_kernelPfS_S_S_S_S_S_S_S_S_S_S_S_S_S_S_S_S_PKtii_param_6];
	ld.param.u64 	%rd7, [_Z20lb_bounceback_kernelPfS_S_S_S_S_S_S_S_S_S_S_S_S_S_S_S_S_PKtii_param_7];
	ld.param.u64 	%rd8, [_Z20lb_bounceback_kernelPfS_S_S_S_S_S_S_S_S_S_S_S_S_S_S_S_S_PKtii_param_8];
	ld.param.u64 	%rd9, [_Z20lb_bounceback_kernelPfS_S_S_S_S_S_S_S_S_S_S_S_S_S_S_S_S_PKtii_param_10];
	ld.param.u64 	%rd10, [_Z20lb_bounceback_kernelPfS_S_S_S_S_S_S_S_S_S_S_S_S_S_S_S_S_PKtii_param_11];
	ld.param.u64 	%rd11, [_Z20lb_bounceback_kernelPfS_S_S_S_S_S_S_S_S_S_S_S_S_S_S_S_S_PKtii_param_12];
	ld.param.u64 	%rd12, [_Z20lb_bounceback_kernelPfS_S_S_S_S_S_S_S_S_S_S_S_S_S_S_S_S_PKtii_param_13];
	ld.param.u64 	%rd13, [_Z20lb_bounceback_kernelPfS_S_S_S_S_S_S_S_S_S_S_S_S_S_S_S_S_PKtii_param_14];
	ld.param.u64 	%rd14, [_Z20lb_bounceback_kernelPfS_S_S_S_S_S_S_S_S_S_S_S_S_S_S_S_S_PKtii_param_15];
	ld.param.u64 	%rd15, [_Z20lb_bounceback_kernelPfS_S_S_S_S_S_S_S_S_S_S_S_S_S_S_S_S_PKtii_param_16];
	ld.param.u64 	%rd16, [_Z20lb_bounceback_kernelPfS_S_S_S_S_S_S_S_S_S_S_S_S_S_S_S_S_PKtii_param_17];
	ld.param.u64 	%rd17, [_Z20lb_bounceback_kernelPfS_S_S_S_S_S_S_S_S_S_S_S_S_S_S_S_S_PKtii_param_18];
	ld.param.u32 	%r4, [_Z20lb_bounceback_kernelPfS_S_S_S_S_S_S_S_S_S_S_S_S_S_S_S_S_PKtii_param_19];
	ld.param.u32 	%r5, [_Z20lb_bounceback_kernelPfS_S_S_S_S_S_S_S_S_S_S_S_S_S_S_S_S_PKtii_param_20];
	mov.u32 	%r6, %ctaid.y;
	mov.u32 	%r7, %ntid.y;
	mov.u32 	%r8, %tid.y;
	mad.lo.s32 	%r1, %r6, %r7, %r8;
	mov.u32 	%r9, %ctaid.x;
	mov.u32 	%r10, %ntid.x;
	mov.u32 	%r11, %tid.x;
	mad.lo.s32 	%r2, %r9, %r10, %r11;
	setp.ge.s32 	%p1, %r1, %r5;
	setp.ge.s32 	%p2, %r2, %r4;
	or.pred  	%p3, %p2, %p1;
	@%p3 bra 	$L__BB2_3;
	cvta.to.global.u64 	%rd18, %rd17;
	mad.lo.s32 	%r3, %r4, %r1, %r2;
	mul.wide.s32 	%rd19, %r3, 2;
	add.s64 	%rd20, %rd18, %rd19;
	ld.global.u16 	%rs1, [%rd20];
	setp.ne.s16 	%p4, %rs1, 1;
	@%p4 bra 	$L__BB2_3;
	ld.param.u64 	%rd54, [_Z20lb_bounceback_kernelPfS_S_S_S_S_S_S_S_S_S_S_S_S_S_S_S_S_PKtii_param_1];
	cvta.to.global.u64 	%rd21, %rd11;
	mul.wide.s32 	%rd22, %r3, 4;
	add.s64 	%rd23, %rd21, %rd22;
	ld.global.f32 	%f1, [%rd23];
	cvta.to.global.u64 	%rd24, %rd54;
	add.s64 	%rd25, %rd24, %rd22;
	st.global.f32 	[%rd25], %f1;
	cvta.to.global.u64 	%rd26, %rd12;
	add.s64 	%rd27, %rd26, %rd22;
	ld.global.f32 	%f2, [%rd27];
	cvta.to.global.u64 	%rd28, %rd2;
	add.s64 	%rd29, %rd28, %rd22;
	st.global.f32 	[%rd29], %f2;
	cvta.to.global.u64 	%rd30, %rd9;
	add.s64 	%rd31, %rd30, %rd22;
	ld.global.f32 	%f3, [%rd31];
	cvta.to.global.u64 	%rd32, %rd3;
	add.s64 	%rd33, %rd32, %rd22;
	st.global.f32 	[%rd33], %f3;
	cvta.to.global.u64 	%rd34, %rd10;
	add.s64 	%rd35, %rd34, %rd22;
	ld.global.f32 	%f4, [%rd35];
	cvta.to.global.u64 	%rd36, %rd4;
	add.s64 	%rd37, %rd36, %rd22;
	st.global.f32 	[%rd37], %f4;
	cvta.to.global.u64 	%rd38, %rd15;
	add.s64 	%rd39, %rd38, %rd22;
	ld.global.f32 	%f5, [%rd39];
	cvta.to.global.u64 	%rd40, %rd5;
	add.s64 	%rd41, %rd40, %rd22;
	st.global.f32 	[%rd41], %f5;
	cvta.to.global.u64 	%rd42, %rd16;
	add.s64 	%rd43, %rd42, %rd22;
	ld.global.f32 	%f6, [%rd43];
	cvta.to.global.u64 	%rd44, %rd6;
	add.s64 	%rd45, %rd44, %rd22;
	st.global.f32 	[%rd45], %f6;
	cvta.to.global.u64 	%rd46, %rd13;
	add.s64 	%rd47, %rd46, %rd22;
	ld.global.f32 	%f7, [%rd47];
	cvta.to.global.u64 	%rd48, %rd7;
	add.s64 	%rd49, %rd48, %rd22;
	st.global.f32 	[%rd49], %f7;
	cvta.to.global.u64 	%rd50, %rd14;
	add.s64 	%rd51, %rd50, %rd22;
	ld.global.f32 	%f8, [%rd51];
	cvta.to.global.u64 	%rd52, %rd8;
	add.s64 	%rd53, %rd52, %rd22;
	st.global.f32 	[%rd53], %f8;
$L__BB2_3:
	ret;

}
	// .globl	_Z20lb_relaxation_kernelPfS_S_S_S_S_S_S_S_S_S_S_S_S_S_S_S_S_PKtiif
.visible .entry _Z20lb_relaxation_kernelPfS_S_S_S_S_S_S_S_S_S_S_S_S_S_S_S_S_PKtiif(
	.param .u64 .ptr .align 1 _Z20lb_relaxation_kernelPfS_S_S_S_S_S_S_S_S_S_S_S_S_S_S_S_S_PKtiif_param_0,
	.param .u64 .ptr .align 1 _Z20lb_relaxation_kernelPfS_S_S_S_S_S_S_S_S_S_S_S_S_S_S_S_S_PKtiif_param_1,
	.param .u64 .ptr .align 1 _Z20lb_relaxation_kernelPfS_S_S_S_S_S_S_S_S_S_S_S_S_S_S_S_S_PKtiif_param_2,
	.param .u64 .ptr .align 1 _Z20lb_relaxation_kernelPfS_S_S_S_S_S_S_S_S_S_S_S_S_S_S_S_S_PKtiif_param_3,
	.param .u64 .ptr .align 1 _Z20lb_relaxation_kernelPfS_S_S_S_S_S_S_S_S_S_S_S_S_S_S_S_S_PKtiif_param_4,
	.param .u64 .ptr .align 1 _Z20lb_relaxation_kernelPfS_S_S_S_S_S_S_S_S_S_S_S_S_S_S_S_S_PKtiif_param_5,
	.param .u64 .ptr .align 1 _Z20lb_relaxation_kernelPfS_S_S_S_S_S_S_S_S_S_S_S_S_S_S_S_S_PKtiif_param_6,
	.param .u64 .ptr .align 1 _Z20lb_relaxation_kernelPfS_S_S_S_S_S_S_S_S_S_S_S_S_S_S_S_S_PKtiif_param_7,
	.param .u64 .ptr .align 1 _Z20lb_relaxation_kernelPfS_S_S_S_S_S_S_S_S_S_S_S_S_S_S_S_S_PKtiif_param_8,
	.param .u64 .ptr .align 1 _Z20lb_relaxation_kernelPfS_S_S_S_S_S_S_S_S_S_S_S_S_S_S_S_S_PKtiif_param_9,
	.param .u64 .ptr .align 1 _Z20lb_relaxation_kernelPfS_S_S_S_S_S_S_S_S_S_S_S_S_S_S_S_S_PKtiif_param_10,
	.param .u64 .ptr .align 1 _Z20lb_relaxation_kernelPfS_S_S_S_S_S_S_S_S_S_S_S_S_S_S_S_S_PKtiif_param_11,
	.param .u64 .ptr .align 1 _Z20lb_relaxation_kernelPfS_S_S_S_S_S_S_S_S_S_S_S_S_S_S_S_S_PKtiif_param_12,
	.param .u64 .ptr .align 1 _Z20lb_relaxation_kernelPfS_S_S_S_S_S_S_S_S_S_S_S_S_S_S_S_S_PKtiif_param_13,
	.param .u64 .ptr .align 1 _Z20lb_relaxation_kernelPfS_S_S_S_S_S_S_S_S_S_S_S_S_S_S_S_S_PKtiif_param_14,
	.param .u64 .ptr .align 1 _Z20lb_relaxation_kernelPfS_S_S_S_S_S_S_S_S_S_S_S_S_S_S_S_S_PKtiif_param_15,
	.param .u64 .ptr .align 1 _Z20lb_relaxation_kernelPfS_S_S_S_S_S_S_S_S_S_S_S_S_S_S_S_S_PKtiif_param_16,
	.param .u64 .ptr .align 1 _Z20lb_relaxation_kernelPfS_S_S_S_S_S_S_S_S_S_S_S_S_S_S_S_S_PKtiif_param_17,
	.param .u64 .ptr .align 1 _Z20lb_relaxation_kernelPfS_S_S_S_S_S_S_S_S_S_S_S_S_S_S_S_S_PKtiif_param_18,
	.param .u32 _Z20lb_relaxation_kernelPfS_S_S_S_S_S_S_S_S_S_S_S_S_S_S_S_S_PKtiif_param_19,
	.param .u32 _Z20lb_relaxation_kernelPfS_S_S_S_S_S_S_S_S_S_S_S_S_S_S_S_S_PKtiif_param_20,
	.param .f32 _Z20lb_relaxation_kernelPfS_S_S_S_S_S_S_S_S_S_S_S_S_S_S_S_S_PKtiif_param_21
)
{
	.reg .pred 	%p<5>;
	.reg .b16 	%rs<2>;
	.reg .b32 	%r<12>;
	.reg .b32 	%f<89>;
	.reg .b64 	%rd<67>;
	.reg .b64 	%fd<61>;

	ld.param.u64 	%rd2, [_Z20lb_relaxation_kernelPfS_S_S_S_S_S_S_S_S_S_S_S_S_S_S_S_S_PKtiif_param_1];
	ld.param.u64 	%rd4, [_Z20lb_relaxation_kernelPfS_S_S_S_S_S_S_S_S_S_S_S_S_S_S_S_S_PKtiif_param_3];
	ld.param.u64 	%rd5, [_Z20lb_relaxation_kernelPfS_S_S_S_S_S_S_S_S_S_S_S_S_S_S_S_S_PKtiif_param_4];
	ld.param.u64 	%rd6, [_Z20lb_relaxation_kernelPfS_S_S_S_S_S_S_S_S_S_S_S_S_S_S_S_S_PKtiif_param_5];
	ld.param.u64 	%rd8, [_Z20lb_relaxation_kernelPfS_S_S_S_S_S_S_S_S_S_S_S_S_S_S_S_S_PKtiif_param_7];
	ld.param.u64 	%rd9, [_Z20lb_relaxation_kernelPfS_S_S_S_S_S_S_S_S_S_S_S_S_S_S_S_S_PKtiif_param_8];
	ld.param.u64 	%rd10, [_Z20lb_relaxation_kernelPfS_S_S_S_S_S_S_S_S_S_S_S_S_S_S_S_S_PKtiif_param_9];
	ld.param.u64 	%rd11, [_Z20lb_relaxation_kernelPfS_S_S_S_S_S_S_S_S_S_S_S_S_S_S_S_S_PKtiif_param_10];
	ld.param.u64 	%rd12, [_Z20lb_relaxation_kernelPfS_S_S_S_S_S_S_S_S_S_S_S_S_S_S_S_S_PKtiif_param_11];
	ld.param.u64 	%rd13, [_Z20lb_relaxation_kernelPfS_S_S_S_S_S_S_S_S_S_S_S_S_S_S_S_S_PKtiif_param_12];
	ld.param.u64 	%rd16, [_Z20lb_relaxation_kernelPfS_S_S_S_S_S_S_S_S_S_S_S_S_S_S_S_S_PKtiif_param_15];
	ld.param.u64 	%rd19, [_Z20lb_relaxation_kernelPfS_S_S_S_S_S_S_S_S_S_S_S_S_S_S_S_S_PKtiif_param_18];
	ld.param.u32 	%r4, [_Z20lb_relaxation_kernelPfS_S_S_S_S_S_S_S_S_S_S_S_S_S_S_S_S_PKtiif_param_19];
	ld.param.u32 	%r5, [_Z20lb_relaxation_kernelPfS_S_S_S_S_S_S_S_S_S_S_S_S_S_S_S_S_PKtiif_param_20];
	ld.param.f32 	%f1, [_Z20lb_relaxation_kernelPfS_S_S_S_S_S_S_S_S_S_S_S_S_S_S_S_S_PKtiif_param_21];
	mov.u32 	%r6, %ctaid.y;
	mov.u32 	%r7, %ntid.y;
	mov.u32 	%r8, %tid.y;
	mad.lo.s32 	%r1, %r6, %r7, %r8;
	mov.u32 	%r9, %ctaid.x;
	mov.u32 	%r10, %ntid.x;
	mov.u32 	%r11, %tid.x;
	mad.lo.s32 	%r2, %r9, %r10, %r11;
	setp.ge.s32 	%p1, %r1, %r5;
	setp.ge.s32 	%p2, %r2, %r4;
	or.pred  	%p3, %p2, %p1;
	@%p3 bra 	$L__BB3_3;
	cvta.to.global.u64 	%rd20, %rd19;
	mad.lo.s32 	%r3, %r4, %r1, %r2;
	mul.wide.u32 	%rd21, %r3, 2;
	add.s64 	%rd22, %rd20, %rd21;
	ld.global.u16 	%rs1, [%rd22];
	setp.ne.s16 	%p4, %rs1, 0;
	@%p4 bra 	$L__BB3_3;
	ld.param.u64 	%rd66, [_Z20lb_relaxation_kernelPfS_S_S_S_S_S_S_S_S_S_S_S_S_S_S_S_S_PKtiif_param_17];
	ld.param.u64 	%rd65, [_Z20lb_relaxation_kernelPfS_S_S_S_S_S_S_S_S_S_S_S_S_S_S_S_S_PKtiif_param_16];
	ld.param.u64 	%rd64, [_Z20lb_relaxation_kernelPfS_S_S_S_S_S_S_S_S_S_S_S_S_S_S_S_S_PKtiif_param_14];
	ld.param.u64 	%rd63, [_Z20lb_relaxation_kernelPfS_S_S_S_S_S_S_S_S_S_S_S_S_S_S_S_S_PKtiif_param_13];
	ld.param.u64 	%rd62, [_Z20lb_relaxation_kernelPfS_S_S_S_S_S_S_S_S_S_S_S_S_S_S_S_S_PKtiif_param_6];
	ld.param.u64 	%rd61, [_Z20lb_relaxation_kernelPfS_S_S_S_S_S_S_S_S_S_S_S_S_S_S_S_S_PKtiif_param_2];
	ld.param.u64 	%rd60, [_Z20lb_relaxation_kernelPfS_S_S_S_S_S_S_S_S_S_S_S_S_S_S_S_S_PKtiif_param_0];
	cvta.to.global.u64 	%rd23, %rd10;
	mul.wide.u32 	%rd24, %r3, 4;
	add.s64 	%rd25, %rd23, %rd24;
	ld.global.f32 	%f2, [%rd25];
	cvta.to.global.u64 	%rd26, %rd11;
	add.s64 	%rd27, %rd26, %rd24;
	ld.global.f32 	%f3, [%rd27];
	add.f32 	%f4, %f2, %f3;
	cvta.to.global.u64 	%rd28, %rd12;
	add.s64 	%rd29, %rd28, %rd24;
	ld.global.f32 	%f5, [%rd29];
	add.f32 	%f6, %f4, %f5;
	cvta.to.global.u64 	%rd30, %rd13;
	add.s64 	%rd31, %rd30, %rd24;
	ld.global.f32 	%f7, [%rd31];
	add.f32 	%f8, %f6, %f7;
	cvta.to.global.u64 	%rd32, %rd63;
	add.s64 	%rd33, %rd32, %rd24;
	ld.global.f32 	%f9, [%rd33];
	add.f32 	%f10, %f8, %f9;
	cvta.to.global.u64 	%rd34, %rd64;
	add.s64 	%rd35, %rd34, %rd24;
	ld.global.f32 	%f11, [%rd35];
	add.f32 	%f12, %f10, %f11;
	cvta.to.global.u64 	%rd36, %rd16;
	add.s64 	%rd37, %rd36, %rd24;
	ld.global.f32 	%f13, [%rd37];
	add.f32 	%f14, %f12, %f13;
	cvta.to.global.u64 	%rd38, %rd65;
	add.s64 	%rd39, %rd38, %rd24;
	ld.global.f32 	%f15, [%rd39];
	add.f32 	%f16, %f14, %f15;
	cvta.to.global.u64 	%rd40, %rd66;
	add.s64 	%rd41, %rd40, %rd24;
	ld.global.f32 	%f17, [%rd41];
	add.f32 	%f18, %f16, %f17;
	add.f32 	%f19, %f3, %f11;
	add.f32 	%f20, %f17, %f19;
	add.f32 	%f21, %f7, %f13;
	add.f32 	%f22, %f21, %f15;
	sub.f32 	%f23, %f20, %f22;
	div.rn.f32 	%f24, %f23, %f18;
	add.f32 	%f25, %f5, %f11;
	add.f32 	%f26, %f25, %f13;
	add.f32 	%f27, %f9, %f15;
	add.f32 	%f28, %f27, %f17;
	sub.f32 	%f29, %f26, %f28;
	div.rn.f32 	%f30, %f29, %f18;
	mul.f32 	%f31, %f24, %f24;
	mul.f32 	%f32, %f30, %f30;
	add.f32 	%f33, %f31, %f32;
	add.f32 	%f34, %f24, %f30;
	sub.f32 	%f35, %f30, %f24;
	neg.f32 	%f36, %f24;
	sub.f32 	%f37, %f36, %f30;
	sub.f32 	%f38, %f24, %f30;
	mul.f32 	%f39, %f18, 0f3EE38E39;
	cvt.f64.f32 	%fd1, %f39;
	cvt.f64.f32 	%fd2, %f33;
	div.rn.f64 	%fd3, %fd2, 0d3FE5555560000000;
	mov.f64 	%fd4, 0d3FF0000000000000;
	sub.f64 	%fd5, %fd4, %fd3;
	mul.f64 	%fd6, %fd5, %fd1;
	cvt.rn.f32.f64 	%f40, %fd6;
	mul.f32 	%f41, %f18, 0f3DE38E39;
	cvt.f64.f32 	%fd7, %f41;
	div.rn.f32 	%f42, %f24, 0f3EAAAAAB;
	cvt.f64.f32 	%fd8, %f42;
	add.f64 	%fd9, %fd8, 0d3FF0000000000000;
	cvt.f64.f32 	%fd10, %f31;
	div.rn.f64 	%fd11, %fd10, 0d3FCC71C738E38E40;
	add.f64 	%fd12, %fd9, %fd11;
	sub.f64 	%fd13, %fd12, %fd3;
	mul.f64 	%fd14, %fd13, %fd7;
	cvt.rn.f32.f64 	%f43, %fd14;
	div.rn.f32 	%f44, %f30, 0f3EAAAAAB;
	cvt.f64.f32 	%fd15, %f44;
	add.f64 	%fd16, %fd15, 0d3FF0000000000000;
	cvt.f64.f32 	%fd17, %f32;
	div.rn.f64 	%fd18, %fd17, 0d3FCC71C738E38E40;
	add.f64 	%fd19, %fd16, %fd18;
	sub.f64 	%fd20, %fd19, %fd3;
	mul.f64 	%fd21, %fd20, %fd7;
	cvt.rn.f32.f64 	%f45, %fd21;
	div.rn.f32 	%f46, %f24, 0fBEAAAAAB;
	cvt.f64.f32 	%fd22, %f46;
	add.f64 	%fd23, %fd22, 0d3FF0000000000000;
	add.f64 	%fd24, %fd23, %fd11;
	sub.f64 	%fd25, %fd24, %fd3;
	mul.f64 	%fd26, %fd25, %fd7;
	cvt.rn.f32.f64 	%f47, %fd26;
	div.rn.f32 	%f48, %f30, 0fBEAAAAAB;
	cvt.f64.f32 	%fd27, %f48;
	add.f64 	%fd28, %fd27, 0d3FF0000000000000;
	add.f64 	%fd29, %fd28, %fd18;
	sub.f64 	%fd30, %fd29, %fd3;
	mul.f64 	%fd31, %fd30, %fd7;
	cvt.rn.f32.f64 	%f49, %fd31;
	mul.f32 	%f50, %f18, 0f3CE38E39;
	cvt.f64.f32 	%fd32, %f50;
	div.rn.f32 	%f51, %f34, 0f3EAAAAAB;
	cvt.f64.f32 	%fd33, %f51;
	add.f64 	%fd34, %fd33, 0d3FF0000000000000;
	mul.f32 	%f52, %f34, %f34;
	cvt.f64.f32 	%fd35, %f52;
	div.rn.f64 	%fd36, %fd35, 0d3FCC71C738E38E40;
	add.f64 	%fd37, %fd34, %fd36;
	sub.f64 	%fd38, %fd37, %fd3;
	mul.f64 	%fd39, %fd38, %fd32;
	cvt.rn.f32.f64 	%f53, %fd39;
	div.rn.f32 	%f54, %f35, 0f3EAAAAAB;
	cvt.f64.f32 	%fd40, %f54;
	add.f64 	%fd41, %fd40, 0d3FF0000000000000;
	mul.f32 	%f55, %f35, %f35;
	cvt.f64.f32 	%fd42, %f55;
	div.rn.f64 	%fd43, %fd42, 0d3FCC71C738E38E40;
	add.f64 	%fd44, %fd41, %fd43;
	sub.f64 	%fd45, %fd44, %fd3;
	mul.f64 	%fd46, %fd45, %fd32;
	cvt.rn.f32.f64 	%f56, %fd46;
	div.rn.f32 	%f57, %f37, 0f3EAAAAAB;
	cvt.f64.f32 	%fd47, %f57;
	add.f64 	%fd48, %fd47, 0d3FF0000000000000;
	mul.f32 	%f58, %f37, %f37;
	cvt.f64.f32 	%fd49, %f58;
	div.rn.f64 	%fd50, %fd49, 0d3FCC71C738E38E40;
	add.f64 	%fd51, %fd48, %fd50;
	sub.f64 	%fd52, %fd51, %fd3;
	mul.f64 	%fd53, %fd52, %fd32;
	cvt.rn.f32.f64 	%f59, %fd53;
	div.rn.f32 	%f60, %f38, 0f3EAAAAAB;
	cvt.f64.f32 	%fd54, %f60;
	add.f64 	%fd55, %fd54, 0d3FF0000000000000;
	mul.f32 	%f61, %f38, %f38;
	cvt.f64.f32 	%fd56, %f61;
	div.rn.f64 	%fd57, %fd56, 0d3FCC71C738E38E40;
	add.f64 	%fd58, %fd55, %fd57;
	sub.f64 	%fd59, %fd58, %fd3;
	mul.f64 	%fd60, %fd59, %fd32;
	cvt.rn.f32.f64 	%f62, %fd60;
	sub.f32 	%f63, %f40, %f2;
	fma.rn.f32 	%f64, %f1, %f63, %f2;
	cvta.to.global.u64 	%rd42, %rd60;
	add.s64 	%rd43, %rd42, %rd24;
	st.global.f32 	[%rd43], %f64;
	ld.global.f32 	%f65, [%rd27];
	sub.f32 	%f66, %f43, %f65;
	fma.rn.f32 	%f67, %f1, %f66, %f65;
	cvta.to.global.u64 	%rd44, %rd2;
	add.s64 	%rd45, %rd44, %rd24;
	st.global.f32 	[%rd45], %f67;
	ld.global.f32 	%f68, [%rd29];
	sub.f32 	%f69, %f45, %f68;
	fma.rn.f32 	%f70, %f1, %f69, %f68;
	cvta.to.global.u64 	%rd46, %rd61;
	add.s64 	%rd47, %rd46, %rd24;
	st.global.f32 	[%rd47], %f70;
	ld.global.f32 	%f71, [%rd31];
	sub.f32 	%f72, %f47, %f71;
	fma.rn.f32 	%f73, %f1, %f72, %f71;
	cvta.to.global.u64 	%rd48, %rd4;
	add.s64 	%rd49, %rd48, %rd24;
	st.global.f32 	[%rd49], %f73;
	ld.global.f32 	%f74, [%rd33];
	sub.f32 	%f75, %f49, %f74;
	fma.rn.f32 	%f76, %f1, %f75, %f74;
	cvta.to.global.u64 	%rd50, %rd5;
	add.s64 	%rd51, %rd50, %rd24;
	st.global.f32 	[%rd51], %f76;
	ld.global.f32 	%f77, [%rd35];
	sub.f32 	%f78, %f53, %f77;
	fma.rn.f32 	%f79, %f1, %f78, %f77;
	cvta.to.global.u64 	%rd52, %rd6;
	add.s64 	%rd53, %rd52, %rd24;
	st.global.f32 	[%rd53], %f79;
	ld.global.f32 	%f80, [%rd37];
	sub.f32 	%f81, %f56, %f80;
	fma.rn.f32 	%f82, %f1, %f81, %f80;
	cvta.to.global.u64 	%rd54, %rd62;
	add.s64 	%rd55, %rd54, %rd24;
	st.global.f32 	[%rd55], %f82;
	ld.global.f32 	%f83, [%rd39];
	sub.f32 	%f84, %f59, %f83;
	fma.rn.f32 	%f85, %f1, %f84, %f83;
	cvta.to.global.u64 	%rd56, %rd8;
	add.s64 	%rd57, %rd56, %rd24;
	st.global.f32 	[%rd57], %f85;
	ld.global.f32 	%f86, [%rd41];
	sub.f32 	%f87, %f62, %f86;
	fma.rn.f32 	%f88, %f1, %f87, %f86;
	cvta.to.global.u64 	%rd58, %rd9;
	add.s64 	%rd59, %rd58, %rd24;
	st.global.f32 	[%rd59], %f88;
$L__BB3_3:
	ret;

}


// ===== COMPILED SASS (sm_100) =====

	.target	sm_100

	.elftype	@"ET_EXEC"


//--------------------- .note.nv.tkinfo           --------------------------
	.section	.note.nv.tkinfo,"",@"SHT_NOTE"
	.sectionflags	@"SHF_NOTE_NV_TKINFO"
	.tkinfo
        /*0018*/ 	.word	0x00000002
        /*0030*/ 	.string	""
        /*0030*/ 	.string	"ptxas"
        /*0030*/ 	.string	"Cuda compilation tools, release 13.0, V13.0.88"
        /*0030*/ 	.string	"Build cuda_13.0.r13.0/compiler.36424714_0"
        /*0030*/ 	.string	"-arch sm_100 -m 64 "



//--------------------- .note.nv.cuinfo           --------------------------
	.section	.note.nv.cuinfo,"",@"SHT_NOTE"
	.sectionflags	@"SHF_NOTE_NV_CUINFO"
        /*0018*/ 	.short	0x0002
        /*001a*/ 	.short	0x0064
        /*001c*/ 	.short	0x0082
	.zero		2


//--------------------- .nv.info                  --------------------------
	.section	.nv.info,"",@"SHT_CUDA_INFO"
	.align	4


	//----- nvinfo : EIATTR_REGCOUNT
	.align		4
        /*0000*/ 	.byte	0x04, 0x2f
        /*0002*/ 	.short	(.L_1 - .L_0)
	.align		4
.L_0:
        /*0004*/ 	.word	index@(_Z22lb_redistribute_kernelPfS_S_S_S_S_S_S_S_PKtffii)
        /*0008*/ 	.word	0x00000016


	//----- nvinfo : EIATTR_FRAME_SIZE
	.align		4
.L_1:
        /*000c*/ 	.byte	0x04, 0x11
        /*000e*/ 	.short	(.L_3 - .L_2)
	.align		4
.L_2:
        /*0010*/ 	.word	index@($__internal_2_$__cuda_sm3x_div_rn_noftz_f32_slowpath)
        /*0014*/ 	.word	0x00000000


	//----- nvinfo : EIATTR_FRAME_SIZE
	.align		4
.L_3:
        /*0018*/ 	.byte	0x04, 0x11
        /*001a*/ 	.short	(.L_5 - .L_4)
	.align		4
.L_4:
        /*001c*/ 	.word	index@(_Z22lb_redistribute_kernelPfS_S_S_S_S_S_S_S_PKtffii)
        /*0020*/ 	.word	0x00000000


	//----- nvinfo : EIATTR_REGCOUNT
	.align		4
.L_5:
        /*0024*/ 	.byte	0x04, 0x2f
        /*0026*/ 	.short	(.L_7 - .L_6)
	.align		4
.L_6:
        /*0028*/ 	.word	index@(_Z19lb_propagate_kernelPfS_S_S_S_S_S_S_S_S_S_S_S_S_S_S_S_S_ii)
        /*002c*/ 	.word	0x0000001c


	//----- nvinfo : EIATTR_FRAME_SIZE
	.align		4
.L_7:
        /*0030*/ 	.byte	0x04, 0x11
        /*0032*/ 	.short	(.L_9 - .L_8)
	.align		4
.L_8:
        /*0034*/ 	.word	index@(_Z19lb_propagate_kernelPfS_S_S_S_S_S_S_S_S_S_S_S_S_S_S_S_S_ii)
        /*0038*/ 	.word	0x00000000


	//----- nvinfo : EIATTR_REGCOUNT
	.align		4
.L_9:
        /*003c*/ 	.byte	0x04, 0x2f
        /*003e*/ 	.short	(.L_11 - .L_10)
	.align		4
.L_10:
        /*0040*/ 	.word	index@(_Z20lb_bounceback_kernelPfS_S_S_S_S_S_S_S_S_S_S_S_S_S_S_S_S_PKtii)
        /*0044*/ 	.word	0x00000016


	//----- nvinfo : EIATTR_FRAME_SIZE
	.align		4
.L_11:
        /*0048*/ 	.byte	0x04, 0x11
        /*004a*/ 	.short	(.L_13 - .L_12)
	.align		4
.L_12:
        /*004c*/ 	.word	index@(_Z20lb_bounceback_kernelPfS_S_S_S_S_S_S_S_S_S_S_S_S_S_S_S_S_PKtii)
        /*0050*/ 	.word	0x00000000


	//----- nvinfo : EIATTR_REGCOUNT
	.align		4
.L_13:
        /*0054*/ 	.byte	0x04, 0x2f
        /*0056*/ 	.short	(.L_15 - .L_14)
	.align		4
.L_14:
        /*0058*/ 	.word	index@(_Z20lb_relaxation_kernelPfS_S_S_S_S_S_S_S_S_S_S_S_S_S_S_S_S_PKtiif)
        /*005c*/ 	.word	0x0000003c


	//----- nvinfo : EIATTR_FRAME_SIZE
	.align		4
.L_15:
        /*0060*/ 	.byte	0x04, 0x11
        /*0062*/ 	.short	(.L_17 - .L_16)
	.align		4
.L_16:
        /*0064*/ 	.word	index@($__internal_1_$__cuda_sm3x_div_rn_noftz_f32_slowpath)
        /*0068*/ 	.word	0x00000000


	//----- nvinfo : EIATTR_FRAME_SIZE
	.align		4
.L_17:
        /*006c*/ 	.byte	0x04, 0x11
        /*006e*/ 	.short	(.L_19 - .L_18)
	.align		4
.L_18:
        /*0070*/ 	.word	index@($__internal_0_$__cuda_sm20_div_rn_f64_full)
        /*0074*/ 	.word	0x00000000


	//----- nvinfo : EIATTR_FRAME_SIZE
	.align		4
.L_19:
        /*0078*/ 	.byte	0x04, 0x11
        /*007a*/ 	.short	(.L_21 - .L_20)
	.align		4
.L_20:
        /*007c*/ 	.word	index@(_Z20lb_relaxation_kernelPfS_S_S_S_S_S_S_S_S_S_S_S_S_S_S_S_S_PKtiif)
        /*0080*/ 	.word	0x00000000


	//----- nvinfo : EIATTR_MIN_STACK_SIZE
	.align		4
.L_21:
        /*0084*/ 	.byte	0x04, 0x12
        /*0086*/ 	.short	(.L_23 - .L_22)
	.align		4
.L_22:
        /*0088*/ 	.word	index@(_Z20lb_relaxation_kernelPfS_S_S_S_S_S_S_S_S_S_S_S_S_S_S_S_S_PKtiif)
        /*008c*/ 	.word	0x00000000


	//----- nvinfo : EIATTR_MIN_STACK_SIZE
	.align		4
.L_23:
        /*0090*/ 	.byte	0x04, 0x12
        /*0092*/ 	.short	(.L_25 - .L_24)
	.align		4
.L_24:
        /*0094*/ 	.word	index@(_Z20lb_bounceback_kernelPfS_S_S_S_S_S_S_S_S_S_S_S_S_S_S_S_S_PKtii)
        /*0098*/ 	.word	0x00000000


	//----- nvinfo : EIATTR_MIN_STACK_SIZE
	.align		4
.L_25:
        /*009c*/ 	.byte	0x04, 0x12
        /*009e*/ 	.short	(.L_27 - .L_26)
	.align		4
.L_26:
        /*00a0*/ 	.word	index@(_Z19lb_propagate_kernelPfS_S_S_S_S_S_S_S_S_S_S_S_S_S_S_S_S_ii)
        /*00a4*/ 	.word	0x00000000


	//----- nvinfo : EIATTR_MIN_STACK_SIZE
	.align		4
.L_27:
        /*00a8*/ 	.byte	0x04, 0x12
        /*00aa*/ 	.short	(.L_29 - .L_28)
	.align		4
.L_28:
        /*00ac*/ 	.word	index@(_Z22lb_redistribute_kernelPfS_S_S_S_S_S_S_S_PKtffii)
        /*00b0*/ 	.word	0x00000000
.L_29:


//--------------------- .nv.compat                --------------------------
	.section	.nv.compat,"",@"SHT_CUDA_COMPAT_INFO"
	.align	4
        /*0000*/ 	.byte	0x02, 0x09, 0x00, 0x00, 0x02, 0x02, 0x01, 0x00, 0x02, 0x05, 0x05, 0x00, 0x03, 0x07, 0x01, 0x01
        /*0010*/ 	.byte	0x02, 0x03, 0x00, 0x00, 0x02, 0x06, 0x01, 0x00, 0x04, 0x0b, 0x08, 0x00, 0x01, 0x00, 0x00, 0x00
        /*0020*/ 	.byte	0x00, 0x00, 0x00, 0x00


//--------------------- .nv.info._Z20lb_relaxation_kernelPfS_S_S_S_S_S_S_S_S_S_S_S_S_S_S_S_S_PKtiif --------------------------
	.section	.nv.info._Z20lb_relaxation_kernelPfS_S_S_S_S_S_S_S_S_S_S_S_S_S_S_S_S_PKtiif,"",@"SHT_CUDA_INFO"
	.sectionflags	@""
	.align	4


	//----- nvinfo : EIATTR_CUDA_API_VERSION
	.align		4
        /*0000*/ 	.byte	0x04, 0x37
        /*0002*/ 	.short	(.L_31 - .L_30)
.L_30:
        /*0004*/ 	.word	0x00000082


	//----- nvinfo : EIATTR_KPARAM_INFO
	.align		4
.L_31:
        /*0008*/ 	.byte	0x04, 0x17
        /*000a*/ 	.short	(.L_33 - .L_32)
.L_32:
        /*000c*/ 	.word	0x00000000
        /*0010*/ 	.short	0x0015
        /*0012*/ 	.short	0x00a0
        /*0014*/ 	.byte	0x00, 0xf0, 0x11, 0x00


	//----- nvinfo : EIATTR_KPARAM_INFO
	.align		4
.L_33:
        /*0018*/ 	.byte	0x04, 0x17
        /*001a*/ 	.short	(.L_35 - .L_34)
.L_34:
        /*001c*/ 	.word	0x00000000
        /*0020*/ 	.short	0x0014
        /*0022*/ 	.short	0x009c
        /*0024*/ 	.byte	0x00, 0xf0, 0x11, 0x00


	//----- nvinfo : EIATTR_KPARAM_INFO
	.align		4
.L_35:
        /*0028*/ 	.byte	0x04, 0x17
        /*002a*/ 	.short	(.L_37 - .L_36)
.L_36:
        /*002c*/ 	.word	0x00000000
        /*0030*/ 	.short	0x0013
        /*0032*/ 	.short	0x0098
        /*0034*/ 	.byte	0x00, 0xf0, 0x11, 0x00


	//----- nvinfo : EIATTR_KPARAM_INFO
	.align		4
.L_37:
        /*0038*/ 	.byte	0x04, 0x17
        /*003a*/ 	.short	(.L_39 - .L_38)
.L_38:
        /*003c*/ 	.word	0x00000000
        /*0040*/ 	.short	0x0012
        /*0042*/ 	.short	0x0090
        /*0044*/ 	.byte	0x00, 0xf5, 0x21, 0x00


	//----- nvinfo : EIATTR_KPARAM_INFO
	.align		4
.L_39:
        /*0048*/ 	.byte	0x04, 0x17
        /*004a*/ 	.short	(.L_41 - .L_40)
.L_40:
        /*004c*/ 	.word	0x00000000
        /*0050*/ 	.short	0x0011
        /*0052*/ 	.short	0x0088
        /*0054*/ 	.byte	0x00, 0xf5, 0x21, 0x00


	//----- nvinfo : EIATTR_KPARAM_INFO
	.align		4
.L_41:
        /*0058*/ 	.byte	0x04, 0x17
        /*005a*/ 	.short	(.L_43 - .L_42)
.L_42:
        /*005c*/ 	.word	0x00000000
        /*0060*/ 	.short	0x0010
        /*0062*/ 	.short	0x0080
        /*0064*/ 	.byte	0x00, 0xf5, 0x21, 0x00


	//----- nvinfo : EIATTR_KPARAM_INFO
	.align		4
.L_43:
        /*0068*/ 	.byte	0x04, 0x17
        /*006a*/ 	.short	(.L_45 - .L_44)
.L_44:
        /*006c*/ 	.word	0x00000000
        /*0070*/ 	.short	0x000f
        /*0072*/ 	.short	0x0078
        /*0074*/ 	.byte	0x00, 0xf5, 0x21, 0x00


	//----- nvinfo : EIATTR_KPARAM_INFO
	.align		4
.L_45:
        /*0078*/ 	.byte	0x04, 0x17
        /*007a*/ 	.short	(.L_47 - .L_46)
.L_46:
        /*007c*/ 	.word	0x00000000
        /*0080*/ 	.short	0x000e
        /*0082*/ 	.short	0x0070
        /*0084*/ 	.byte	0x00, 0xf5, 0x21, 0x00


	//----- nvinfo : EIATTR_KPARAM_INFO
	.align		4
.L_47:
        /*0088*/ 	.byte	0x04, 0x17
        /*008a*/ 	.short	(.L_49 - .L_48)
.L_48:
        /*008c*/ 	.word	0x00000000
        /*0090*/ 	.short	0x000d
        /*0092*/ 	.short	0x0068
        /*0094*/ 	.byte	0x00, 0xf5, 0x21, 0x00


	//----- nvinfo : EIATTR_KPARAM_INFO
	.align		4
.L_49:
        /*0098*/ 	.byte	0x04, 0x17
        /*009a*/ 	.short	(.L_51 - .L_50)
.L_50:
        /*009c*/ 	.word	0x00000000
        /*00a0*/ 	.short	0x000c
        /*00a2*/ 	.short	0x0060
        /*00a4*/ 	.byte	0x00, 0xf5, 0x21, 0x00


	//----- nvinfo : EIATTR_KPARAM_INFO
	.align		4
.L_51:
        /*00a8*/ 	.byte	0x04, 0x17
        /*00aa*/ 	.short	(.L_53 - .L_52)
.L_52:
        /*00ac*/ 	.word	0x00000000
        /*00b0*/ 	.short	0x000b
        /*00b2*/ 	.short	0x0058
        /*00b4*/ 	.byte	0x00, 0xf5, 0x21, 0x00


	//----- nvinfo : EIATTR_KPARAM_INFO
	.align		4
.L_53:
        /*00b8*/ 	.byte	0x04, 0x17
        /*00ba*/ 	.short	(.L_55 - .L_54)
.L_54:
        /*00bc*/ 	.word	0x00000000
        /*00c0*/ 	.short	0x000a
        /*00c2*/ 	.short	0x0050
        /*00c4*/ 	.byte	0x00, 0xf5, 0x21, 0x00


	//----- nvinfo : EIATTR_KPARAM_INFO
	.align		4
.L_55:
        /*00c8*/ 	.byte	0x04, 0x17
        /*00ca*/ 	.short	(.L_57 - .L_56)
.L_56:
        /*00cc*/ 	.word	0x00000000
        /*00d0*/ 	.short	0x0009
        /*00d2*/ 	.short	0x0048
        /*00d4*/ 	.byte	0x00, 0xf5, 0x21, 0x00


	//----- nvinfo : EIATTR_KPARAM_INFO
	.align		4
.L_57:
        /*00d8*/ 	.byte	0x04, 0x17
        /*00da*/ 	.short	(.L_59 - .L_58)
.L_58:
        /*00dc*/ 	.word	0x00000000
        /*00e0*/ 	.short	0x0008
        /*00e2*/ 	.short	0x0040
        /*00e4*/ 	.byte	0x00, 0xf5, 0x21, 0x00


	//----- nvinfo : EIATTR_KPARAM_INFO
	.align		4
.L_59:
        /*00e8*/ 	.byte	0x04, 0x17
        /*00ea*/ 	.short	(.L_61 - .L_60)
.L_60:
        /*00ec*/ 	.word	0x00000000
        /*00f0*/ 	.short	0x0007
        /*00f2*/ 	.short	0x0038
        /*00f4*/ 	.byte	0x00, 0xf5, 0x21, 0x00


	//----- nvinfo : EIATTR_KPARAM_INFO
	.align		4
.L_61:
        /*00f8*/ 	.byte	0x04, 0x17
        /*00fa*/ 	.short	(.L_63 - .L_62)
.L_62:
        /*00fc*/ 	.word	0x00000000
        /*0100*/ 	.short	0x0006
        /*0102*/ 	.short	0x0030
        /*0104*/ 	.byte	0x00, 0xf5, 0x21, 0x00


	//----- nvinfo : EIATTR_KPARAM_INFO
	.align		4
.L_63:
        /*0108*/ 	.byte	0x04, 0x17
        /*010a*/ 	.short	(.L_65 - .L_64)
.L_64:
        /*010c*/ 	.word	0x00000000
        /*0110*/ 	.short	0x0005
        /*0112*/ 	.short	0x0028
        /*0114*/ 	.byte	0x00, 0xf5, 0x21, 0x00


	//----- nvinfo : EIATTR_KPARAM_INFO
	.align		4
.L_65:
        /*0118*/ 	.byte	0x04, 0x17
        /*011a*/ 	.short	(.L_67 - .L_66)
.L_66:
        /*011c*/ 	.word	0x00000000
        /*0120*/ 	.short	0x0004
        /*0122*/ 	.short	0x0020
        /*0124*/ 	.byte	0x00, 0xf5, 0x21, 0x00


	//----- nvinfo : EIATTR_KPARAM_INFO
	.align		4
.L_67:
        /*0128*/ 	.byte	0x04, 0x17
        /*012a*/ 	.short	(.L_69 - .L_68)
.L_68:
        /*012c*/ 	.word	0x00000000
        /*0130*/ 	.short	0x0003
        /*0132*/ 	.short	0x0018
        /*0134*/ 	.byte	0x00, 0xf5, 0x21, 0x00


	//----- nvinfo : EIATTR_KPARAM_INFO
	.align		4
.L_69:
        /*0138*/ 	.byte	0x04, 0x17
        /*013a*/ 	.short	(.L_71 - .L_70)
.L_70:
        /*013c*/ 	.word	0x00000000
        /*0140*/ 	.short	0x0002
        /*0142*/ 	.short	0x0010
        /*0144*/ 	.byte	0x00, 0xf5, 0x21, 0x00


	//----- nvinfo : EIATTR_KPARAM_INFO
	.align		4
.L_71:
        /*0148*/ 	.byte	0x04, 0x17
        /*014a*/ 	.short	(.L_73 - .L_72)
.L_72:
        /*014c*/ 	.word	0x00000000
        /*0150*/ 	.short	0x0001
        /*0152*/ 	.short	0x0008
        /*0154*/ 	.byte	0x00, 0xf5, 0x21, 0x00


	//----- nvinfo : EIATTR_KPARAM_INFO
	.align		4
.L_73:
        /*0158*/ 	.byte	0x04, 0x17
        /*015a*/ 	.short	(.L_75 - .L_74)
.L_74:
        /*015c*/ 	.word	0x00000000
        /*0160*/ 	.short	0x0000
        /*0162*/ 	.short	0x0000
        /*0164*/ 	.byte	0x00, 0xf5, 0x21, 0x00


	//----- nvinfo : EIATTR_SPARSE_MMA_MASK
	.align		4
.L_75:
        /*0168*/ 	.byte	0x03, 0x50
        /*016a*/ 	.short	0x0000


	//----- nvinfo : EIATTR_MAXREG_COUNT
	.align		4
        /*016c*/ 	.byte	0x03, 0x1b
        /*016e*/ 	.short	0x00ff


	//----- nvinfo : EIATTR_MERCURY_ISA_VERSION
	.align		4
        /*0170*/ 	.byte	0x03, 0x5f
        /*0172*/ 	.short	0x0101


	//----- nvinfo : EIATTR_VRC_CTA_INIT_COUNT
	.align		4
        /*0174*/ 	.byte	0x02, 0x4a
	.zero		1
	.zero		1


	//----- nvinfo : EIATTR_EXIT_INSTR_OFFSETS
	.align		4
        /*0178*/ 	.byte	0x04, 0x1c
        /*017a*/ 	.short	(.L_77 - .L_76)


	//   ....[0]....
.L_76:
        /*017c*/ 	.word	0x000000c0


	//   ....[1]....
        /*0180*/ 	.word	0x00000130


	//   ....[2]....
        /*0184*/ 	.word	0x00002080


	//----- nvinfo : EIATTR_CRS_STACK_SIZE
	.align		4
.L_77:
        /*0188*/ 	.byte	0x04, 0x1e
        /*018a*/ 	.short	(.L_79 - .L_78)
.L_78:
        /*018c*/ 	.word	0x00000000


	//----- nvinfo : EIATTR_CBANK_PARAM_SIZE
	.align		4
.L_79:
        /*0190*/ 	.byte	0x03, 0x19
        /*0192*/ 	.short	0x00a4


	//----- nvinfo : EIATTR_PARAM_CBANK
	.align		4
        /*0194*/ 	.byte	0x04, 0x0a
        /*0196*/ 	.short	(.L_81 - .L_80)
	.align		4
.L_80:
        /*0198*/ 	.word	index@(.nv.constant0._Z20lb_relaxation_kernelPfS_S_S_S_S_S_S_S_S_S_S_S_S_S_S_S_S_PKtiif)
        /*019c*/ 	.short	0x0380
        /*019e*/ 	.short	0x00a4


	//----- nvinfo : EIATTR_SW_WAR
	.align		4
.L_81:
        /*01a0*/ 	.byte	0x04, 0x36
        /*01a2*/ 	.short	(.L_83 - .L_82)
.L_82:
        /*01a4*/ 	.word	0x00000008
.L_83:


//--------------------- .nv.info._Z20lb_bounceback_kernelPfS_S_S_S_S_S_S_S_S_S_S_S_S_S_S_S_S_PKtii --------------------------
	.section	.nv.info._Z20lb_bounceback_kernelPfS_S_S_S_S_S_S_S_S_S_S_S_S_S_S_S_S_PKtii,"",@"SHT_CUDA_INFO"
	.sectionflags	@""
	.align	4


	//----- nvinfo : EIATTR_CUDA_API_VERSION
	.align		4
        /*0000*/ 	.byte	0x04, 0x37
        /*0002*/ 	.short	(.L_85 - .L_84)
.L_84:
        /*0004*/ 	.word	0x00000082


	//----- nvinfo : EIATTR_KPARAM_INFO
	.align		4
.L_85:
        /*0008*/ 	.byte	0x04, 0x17
        /*000a*/ 	.short	(.L_87 - .L_86)
.L_86:
        /*000c*/ 	.word	0x00000000
        /*0010*/ 	.short	0x0014
        /*0012*/ 	.short	0x009c
        /*0014*/ 	.byte	0x00, 0xf0, 0x11, 0x00


	//----- nvinfo : EIATTR_KPARAM_INFO
	.align		4
.L_87:
        /*0018*/ 	.byte	0x04, 0x17
        /*001a*/ 	.short	(.L_89 - .L_88)
.L_88:
        /*001c*/ 	.word	0x00000000
        /*0020*/ 	.short	0x0013
        /*0022*/ 	.short	0x0098
        /*0024*/ 	.byte	0x00, 0xf0, 0x11, 0x00


	//----- nvinfo : EIATTR_KPARAM_INFO
	.align		4
.L_89:
        /*0028*/ 	.byte	0x04, 0x17
        /*002a*/ 	.short	(.L_91 - .L_90)
.L_90:
        /*002c*/ 	.word	0x00000000
        /*0030*/ 	.short	0x0012
        /*0032*/ 	.short	0x0090
        /*0034*/ 	.byte	0x00, 0xf5, 0x21, 0x00


	//----- nvinfo : EIATTR_KPARAM_INFO
	.align		4
.L_91:
        /*0038*/ 	.byte	0x04, 0x17
        /*003a*/ 	.short	(.L_93 - .L_92)
.L_92:
        /*003c*/ 	.word	0x00000000
        /*0040*/ 	.short	0x0011
        /*0042*/ 	.short	0x0088
        /*0044*/ 	.byte	0x00, 0xf5, 0x21, 0x00


	//----- nvinfo : EIATTR_KPARAM_INFO
	.align		4
.L_93:
        /*0048*/ 	.byte	0x04, 0x17
        /*004a*/ 	.short	(.L_95 - .L_94)
.L_94:
        /*004c*/ 	.word	0x00000000
        /*0050*/ 	.short	0x0010
        /*0052*/ 	.short	0x0080
        /*0054*/ 	.byte	0x00, 0xf5, 0x21, 0x00


	//----- nvinfo : EIATTR_KPARAM_INFO
	.align		4
.L_95:
        /*0058*/ 	.byte	0x04, 0x17
        /*005a*/ 	.short	(.L_97 - .L_96)
.L_96:
        /*005c*/ 	.word	0x00000000
        /*0060*/ 	.short	0x000f
        /*0062*/ 	.short	0x0078
        /*0064*/ 	.byte	0x00, 0xf5, 0x21, 0x00


	//----- nvinfo : EIATTR_KPARAM_INFO
	.align		4
.L_97:
        /*0068*/ 	.byte	0x04, 0x17
        /*006a*/ 	.short	(.L_99 - .L_98)
.L_98:
        /*006c*/ 	.word	0x00000000
        /*0070*/ 	.short	0x000e
        /*0072*/ 	.short	0x0070
        /*0074*/ 	.byte	0x00, 0xf5, 0x21, 0x00


	//----- nvinfo : EIATTR_KPARAM_INFO
	.align		4
.L_99:
        /*0078*/ 	.byte	0x04, 0x17
        /*007a*/ 	.short	(.L_101 - .L_100)
.L_100:
        /*007c*/ 	.word	0x00000000
        /*0080*/ 	.short	0x000d
        /*0082*/ 	.short	0x0068
        /*0084*/ 	.byte	0x00, 0xf5, 0x21, 0x00


	//----- nvinfo : EIATTR_KPARAM_INFO
	.align		4
.L_101:
        /*0088*/ 	.byte	0x04, 0x17
        /*008a*/ 	.short	(.L_103 - .L_102)
.L_102:
        /*008c*/ 	.word	0x00000000
        /*0090*/ 	.short	0x000c
        /*0092*/ 	.short	0x0060
        /*0094*/ 	.byte	0x00, 0xf5, 0x21, 0x00


	//----- nvinfo : EIATTR_KPARAM_INFO
	.align		4
.L_103:
        /*0098*/ 	.byte	0x04, 0x17
        /*009a*/ 	.short	(.L_105 - .L_104)
.L_104:
        /*009c*/ 	.word	0x00000000
        /*00a0*/ 	.short	0x000b
        /*00a2*/ 	.short	0x0058
        /*00a4*/ 	.byte	0x00, 0xf5, 0x21, 0x00


	//----- nvinfo : EIATTR_KPARAM_INFO
	.align		4
.L_105:
        /*00a8*/ 	.byte	0x04, 0x17
        /*00aa*/ 	.short	(.L_107 - .L_106)
.L_106:
        /*00ac*/ 	.word	0x00000000
        /*00b0*/ 	.short	0x000a
        /*00b2*/ 	.short	0x0050
        /*00b4*/ 	.byte	0x00, 0xf5, 0x21, 0x00


	//----- nvinfo : EIATTR_KPARAM_INFO
	.align		4
.L_107:
        /*00b8*/ 	.byte	0x04, 0x17
        /*00ba*/ 	.short	(.L_109 - .L_108)
.L_108:
        /*00bc*/ 	.word	0x00000000
        /*00c0*/ 	.short	0x0009
        /*00c2*/ 	.short	0x0048
        /*00c4*/ 	.byte	0x00, 0xf5, 0x21, 0x00


	//----- nvinfo : EIATTR_KPARAM_INFO
	.align		4
.L_109:
        /*00c8*/ 	.byte	0x04, 0x17
        /*00ca*/ 	.short	(.L_111 - .L_110)
.L_110:
        /*00cc*/ 	.word	0x00000000
        /*00d0*/ 	.short	0x0008
        /*00d2*/ 	.short	0x0040
        /*00d4*/ 	.byte	0x00, 0xf5, 0x21, 0x00


	//----- nvinfo : EIATTR_KPARAM_INFO
	.align		4
.L_111:
        /*00d8*/ 	.byte	0x04, 0x17
        /*00da*/ 	.short	(.L_113 - .L_112)
.L_112:
        /*00dc*/ 	.word	0x00000000
        /*00e0*/ 	.short	0x0007
        /*00e2*/ 	.short	0x0038
        /*00e4*/ 	.byte	0x00, 0xf5, 0x21, 0x00


	//----- nvinfo : EIATTR_KPARAM_INFO
	.align		4
.L_113:
        /*00e8*/ 	.byte	0x04, 0x17
        /*00ea*/ 	.short	(.L_115 - .L_114)
.L_114:
        /*00ec*/ 	.word	0x00000000
        /*00f0*/ 	.short	0x0006
        /*00f2*/ 	.short	0x0030
        /*00f4*/ 	.byte	0x00, 0xf5, 0x21, 0x00


	//----- nvinfo : EIATTR_KPARAM_INFO
	.align		4
.L_115:
        /*00f8*/ 	.byte	0x04, 0x17
        /*00fa*/ 	.short	(.L_117 - .L_116)
.L_116:
        /*00fc*/ 	.word	0x00000000
        /*0100*/ 	.short	0x0005
        /*0102*/ 	.short	0x0028
        /*0104*/ 	.byte	0x00, 0xf5, 0x21, 0x00


	//----- nvinfo : EIATTR_KPARAM_INFO
	.align		4
.L_117:
        /*0108*/ 	.byte	0x04, 0x17
        /*010a*/ 	.short	(.L_119 - .L_118)
.L_118:
        /*010c*/ 	.word	0x00000000
        /*0110*/ 	.short	0x0004
        /*0112*/ 	.short	0x0020
        /*0114*/ 	.byte	0x00, 0xf5, 0x21, 0x00


	//----- nvinfo : EIATTR_KPARAM_INFO
	.align		4
.L_119:
        /*0118*/ 	.byte	0x04, 0x17
        /*011a*/ 	.short	(.L_121 - .L_120)
.L_120:
        /*011c*/ 	.word	0x00000000
        /*0120*/ 	.short	0x0003
        /*0122*/ 	.short	0x0018
        /*0124*/ 	.byte	0x00, 0xf5, 0x21, 0x00


	//----- nvinfo : EIATTR_KPARAM_INFO
	.align		4
.L_121:
        /*0128*/ 	.byte	0x04, 0x17
        /*012a*/ 	.short	(.L_123 - .L_122)
.L_122:
        /*012c*/ 	.word	0x00000000
        /*0130*/ 	.short	0x0002
        /*0132*/ 	.short	0x0010
        /*0134*/ 	.byte	0x00, 0xf5, 0x21, 0x00


	//----- nvinfo : EIATTR_KPARAM_INFO
	.align		4
.L_123:
        /*0138*/ 	.byte	0x04, 0x17
        /*013a*/ 	.short	(.L_125 - .L_124)
.L_124:
        /*013c*/ 	.word	0x00000000
        /*0140*/ 	.short	0x0001
        /*0142*/ 	.short	0x0008
        /*0144*/ 	.byte	0x00, 0xf5, 0x21, 0x00


	//----- nvinfo : EIATTR_KPARAM_INFO
	.align		4
.L_125:
        /*0148*/ 	.byte	0x04, 0x17
        /*014a*/ 	.short	(.L_127 - .L_126)
.L_126:
        /*014c*/ 	.word	0x00000000
        /*0150*/ 	.short	0x0000
        /*0152*/ 	.short	0x0000
        /*0154*/ 	.byte	0x00, 0xf5, 0x21, 0x00


	//----- nvinfo : EIATTR_SPARSE_MMA_MASK
	.align		4
.L_127:
        /*0158*/ 	.byte	0x03, 0x50
        /*015a*/ 	.short	0x0000


	//----- nvinfo : EIATTR_MAXREG_COUNT
	.align		4
        /*015c*/ 	.byte	0x03, 0x1b
        /*015e*/ 	.short	0x00ff


	//----- nvinfo : EIATTR_MERCURY_ISA_VERSION
	.align		4
        /*0160*/ 	.byte	0x03, 0x5f
        /*0162*/ 	.short	0x0101


	//----- nvinfo : EIATTR_VRC_CTA_INIT_COUNT
	.align		4
        /*0164*/ 	.byte	0x02, 0x4a
	.zero		1
	.zero		1


	//----- nvinfo : EIATTR_EXIT_INSTR_OFFSETS
	.align		4
        /*0168*/ 	.byte	0x04, 0x1c
        /*016a*/ 	.short	(.L_129 - .L_128)


	//   ....[0]....
.L_128:
        /*016c*/ 	.word	0x000000c0


	//   ....[1]....
        /*0170*/ 	.word	0x00000140


	//   ....[2]....
        /*0174*/ 	.word	0x00000450


	//----- nvinfo : EIATTR_CBANK_PARAM_SIZE
	.align		4
.L_129:
        /*0178*/ 	.byte	0x03, 0x19
        /*017a*/ 	.short	0x00a0


	//----- nvinfo : EIATTR_PARAM_CBANK
	.align		4
        /*017c*/ 	.byte	0x04, 0x0a
        /*017e*/ 	.short	(.L_131 - .L_130)
	.align		4
.L_130:
        /*0180*/ 	.word	index@(.nv.constant0._Z20lb_bounceback_kernelPfS_S_S_S_S_S_S_S_S_S_S_S_S_S_S_S_S_PKtii)
        /*0184*/ 	.short	0x0380
        /*0186*/ 	.short	0x00a0


	//----- nvinfo : EIATTR_SW_WAR
	.align		4
.L_131:
        /*0188*/ 	.byte	0x04, 0x36
        /*018a*/ 	.short	(.L_133 - .L_132)
.L_132:
        /*018c*/ 	.word	0x00000008
.L_133:


//--------------------- .nv.info._Z19lb_propagate_kernelPfS_S_S_S_S_S_S_S_S_S_S_S_S_S_S_S_S_ii --------------------------
	.section	.nv.info._Z19lb_propagate_kernelPfS_S_S_S_S_S_S_S_S_S_S_S_S_S_S_S_S_ii,"",@"SHT_CUDA_INFO"
	.sectionflags	@""
	.align	4


	//----- nvinfo : EIATTR_CUDA_API_VERSION
	.align		4
        /*0000*/ 	.byte	0x04, 0x37
        /*0002*/ 	.short	(.L_135 - .L_134)
.L_134:
        /*0004*/ 	.word	0x00000082


	//----- nvinfo : EIATTR_KPARAM_INFO
	.align		4
.L_135:
        /*0008*/ 	.byte	0x04, 0x17
        /*000a*/ 	.short	(.L_137 - .L_136)
.L_136:
        /*000c*/ 	.word	0x00000000
        /*0010*/ 	.short	0x0013
        /*0012*/ 	.short	0x0094
        /*0014*/ 	.byte	0x00, 0xf0, 0x11, 0x00


	//----- nvinfo : EIATTR_KPARAM_INFO
	.align		4
.L_137:
        /*0018*/ 	.byte	0x04, 0x17
        /*001a*/ 	.short	(.L_139 - .L_138)
.L_138:
        /*001c*/ 	.word	0x00000000
        /*0020*/ 	.short	0x0012
        /*0022*/ 	.short	0x0090
        /*0024*/ 	.byte	0x00, 0xf0, 0x11, 0x00


	//----- nvinfo : EIATTR_KPARAM_INFO
	.align		4
.L_139:
        /*0028*/ 	.byte	0x04, 0x17
        /*002a*/ 	.short	(.L_141 - .L_140)
.L_140:
        /*002c*/ 	.word	0x00000000
        /*0030*/ 	.short	0x0011
        /*0032*/ 	.short	0x0088
        /*0034*/ 	.byte	0x00, 0xf5, 0x21, 0x00


	//----- nvinfo : EIATTR_KPARAM_INFO
	.align		4
.L_141:
        /*0038*/ 	.byte	0x04, 0x17
        /*003a*/ 	.short	(.L_143 - .L_142)
.L_142:
        /*003c*/ 	.word	0x00000000
        /*0040*/ 	.short	0x0010
        /*0042*/ 	.short	0x0080
        /*0044*/ 	.byte	0x00, 0xf5, 0x21, 0x00


	//----- nvinfo : EIATTR_KPARAM_INFO
	.align		4
.L_143:
        /*0048*/ 	.byte	0x04, 0x17
        /*004a*/ 	.short	(.L_145 - .L_144)
.L_144:
        /*004c*/ 	.word	0x00000000
        /*0050*/ 	.short	0x000f
        /*0052*/ 	.short	0x0078
        /*0054*/ 	.byte	0x00, 0xf5, 0x21, 0x00


	//----- nvinfo : EIATTR_KPARAM_INFO
	.align		4
.L_145:
        /*0058*/ 	.byte	0x04, 0x17
        /*005a*/ 	.short	(.L_147 - .L_146)
.L_146:
        /*005c*/ 	.word	0x00000000
        /*0060*/ 	.short	0x000e
        /*0062*/ 	.short	0x0070
        /*0064*/ 	.byte	0x00, 0xf5, 0x21, 0x00


	//----- nvinfo : EIATTR_KPARAM_INFO
	.align		4
.L_147:
        /*0068*/ 	.byte	0x04, 0x17
        /*006a*/ 	.short	(.L_149 - .L_148)
.L_148:
        /*006c*/ 	.word	0x00000000
        /*0070*/ 	.short	0x000d
        /*0072*/ 	.short	0x0068
        /*0074*/ 	.byte	0x00, 0xf5, 0x21, 0x00


	//----- nvinfo : EIATTR_KPARAM_INFO
	.align		4
.L_149:
        /*0078*/ 	.byte	0x04, 0x17
        /*007a*/ 	.short	(.L_151 - .L_150)
.L_150:
        /*007c*/ 	.word	0x00000000
        /*0080*/ 	.short	0x000c
        /*0082*/ 	.short	0x0060
        /*0084*/ 	.byte	0x00, 0xf5, 0x21, 0x00


	//----- nvinfo : EIATTR_KPARAM_INFO
	.align		4
.L_151:
        /*0088*/ 	.byte	0x04, 0x17
        /*008a*/ 	.short	(.L_153 - .L_152)
.L_152:
        /*008c*/ 	.word	0x00000000
        /*0090*/ 	.short	0x000b
        /*0092*/ 	.short	0x0058
        /*0094*/ 	.byte	0x00, 0xf5, 0x21, 0x00


	//----- nvinfo : EIATTR_KPARAM_INFO
	.align		4
.L_153:
        /*0098*/ 	.byte	0x04, 0x17
        /*009a*/ 	.short	(.L_155 - .L_154)
.L_154:
        /*009c*/ 	.word	0x00000000
        /*00a0*/ 	.short	0x000a
        /*00a2*/ 	.short	0x0050
        /*00a4*/ 	.byte	0x00, 0xf5, 0x21, 0x00


	//----- nvinfo : EIATTR_KPARAM_INFO
	.align		4
.L_155:
        /*00a8*/ 	.byte	0x04, 0x17
        /*00aa*/ 	.short	(.L_157 - .L_156)
.L_156:
        /*00ac*/ 	.word	0x00000000
        /*00b0*/ 	.short	0x0009
        /*00b2*/ 	.short	0x0048
        /*00b4*/ 	.byte	0x00, 0xf5, 0x21, 0x00


	//----- nvinfo : EIATTR_KPARAM_INFO
	.align		4
.L_157:
        /*00b8*/ 	.byte	0x04, 0x17
        /*00ba*/ 	.short	(.L_159 - .L_158)
.L_158:
        /*00bc*/ 	.word	0x00000000
        /*00c0*/ 	.short	0x0008
        /*00c2*/ 	.short	0x0040
        /*00c4*/ 	.byte	0x00, 0xf5, 0x21, 0x00


	//----- nvinfo : EIATTR_KPARAM_INFO
	.align		4
.L_159:
        /*00c8*/ 	.byte	0x04, 0x17
        /*00ca*/ 	.short	(.L_161 - .L_160)
.L_160:
        /*00cc*/ 	.word	0x00000000
        /*00d0*/ 	.short	0x0007
        /*00d2*/ 	.short	0x0038
        /*00d4*/ 	.byte	0x00, 0xf5, 0x21, 0x00


	//----- nvinfo : EIATTR_KPARAM_INFO
	.align		4
.L_161:
        /*00d8*/ 	.byte	0x04, 0x17
        /*00da*/ 	.short	(.L_163 - .L_162)
.L_162:
        /*00dc*/ 	.word	0x00000000
        /*00e0*/ 	.short	0x0006
        /*00e2*/ 	.short	0x0030
        /*00e4*/ 	.byte	0x00, 0xf5, 0x21, 0x00


	//----- nvinfo : EIATTR_KPARAM_INFO
	.align		4
.L_163:
        /*00e8*/ 	.byte	0x04, 0x17
        /*00ea*/ 	.short	(.L_165 - .L_164)
.L_164:
        /*00ec*/ 	.word	0x00000000
        /*00f0*/ 	.short	0x0005
        /*00f2*/ 	.short	0x0028
        /*00f4*/ 	.byte	0x00, 0xf5, 0x21, 0x00


	//----- nvinfo : EIATTR_KPARAM_INFO
	.align		4
.L_165:
        /*00f8*/ 	.byte	0x04, 0x17
        /*00fa*/ 	.short	(.L_167 - .L_166)
.L_166:
        /*00fc*/ 	.word	0x00000000
        /*0100*/ 	.short	0x0004
        /*0102*/ 	.short	0x0020
        /*0104*/ 	.byte	0x00, 0xf5, 0x21, 0x00


	//----- nvinfo : EIATTR_KPARAM_INFO
	.align		4
.L_167:
        /*0108*/ 	.byte	0x04, 0x17
        /*010a*/ 	.short	(.L_169 - .L_168)
.L_168:
        /*010c*/ 	.word	0x00000000
        /*0110*/ 	.short	0x0003
        /*0112*/ 	.short	0x0018
        /*0114*/ 	.byte	0x00, 0xf5, 0x21, 0x00


	//----- nvinfo : EIATTR_KPARAM_INFO
	.align		4
.L_169:
        /*0118*/ 	.byte	0x04, 0x17
        /*011a*/ 	.short	(.L_171 - .L_170)
.L_170:
        /*011c*/ 	.word	0x00000000
        /*0120*/ 	.short	0x0002
        /*0122*/ 	.short	0x0010
        /*0124*/ 	.byte	0x00, 0xf5, 0x21, 0x00


	//----- nvinfo : EIATTR_KPARAM_INFO
	.align		4
.L_171:
        /*0128*/ 	.byte	0x04, 0x17
        /*012a*/ 	.short	(.L_173 - .L_172)
.L_172:
        /*012c*/ 	.word	0x00000000
        /*0130*/ 	.short	0x0001
        /*0132*/ 	.short	0x0008
        /*0134*/ 	.byte	0x00, 0xf5, 0x21, 0x00


	//----- nvinfo : EIATTR_KPARAM_INFO
	.align		4
.L_173:
        /*0138*/ 	.byte	0x04, 0x17
        /*013a*/ 	.short	(.L_175 - .L_174)
.L_174:
        /*013c*/ 	.word	0x00000000
        /*0140*/ 	.short	0x0000
        /*0142*/ 	.short	0x0000
        /*0144*/ 	.byte	0x00, 0xf5, 0x21, 0x00


	//----- nvinfo : EIATTR_SPARSE_MMA_MASK
	.align		4
.L_175:
        /*0148*/ 	.byte	0x03, 0x50
        /*014a*/ 	.short	0x0000


	//----- nvinfo : EIATTR_MAXREG_COUNT
	.align		4
        /*014c*/ 	.byte	0x03, 0x1b
        /*014e*/ 	.short	0x00ff


	//----- nvinfo : EIATTR_MERCURY_ISA_VERSION
	.align		4
        /*0150*/ 	.byte	0x03, 0x5f
        /*0152*/ 	.short	0x0101


	//----- nvinfo : EIATTR_VRC_CTA_INIT_COUNT
	.align		4
        /*0154*/ 	.byte	0x02, 0x4a
	.zero		1
	.zero		1


	//----- nvinfo : EIATTR_EXIT_INSTR_OFFSETS
	.align		4
        /*0158*/ 	.byte	0x04, 0x1c
        /*015a*/ 	.short	(.L_177 - .L_176)


	//   ....[0]....
.L_176:
        /*015c*/ 	.word	0x000000c0


	//   ....[1]....
        /*0160*/ 	.word	0x000008c0


	//----- nvinfo : EIATTR_CBANK_PARAM_SIZE
	.align		4
.L_177:
        /*0164*/ 	.byte	0x03, 0x19
        /*0166*/ 	.short	0x0098


	//----- nvinfo : EIATTR_PARAM_CBANK
	.align		4
        /*0168*/ 	.byte	0x04, 0x0a
        /*016a*/ 	.short	(.L_179 - .L_178)
	.align		4
.L_178:
        /*016c*/ 	.word	index@(.nv.constant0._Z19lb_propagate_kernelPfS_S_S_S_S_S_S_S_S_S_S_S_S_S_S_S_S_ii)
        /*0170*/ 	.short	0x0380
        /*0172*/ 	.short	0x0098


	//----- nvinfo : EIATTR_SW_WAR
	.align		4
.L_179:
        /*0174*/ 	.byte	0x04, 0x36
        /*0176*/ 	.short	(.L_181 - .L_180)
.L_180:
        /*0178*/ 	.word	0x00000008
.L_181:


//--------------------- .nv.info._Z22lb_redistribute_kernelPfS_S_S_S_S_S_S_S_PKtffii --------------------------
	.section	.nv.info._Z22lb_redistribute_kernelPfS_S_S_S_S_S_S_S_PKtffii,"",@"SHT_CUDA_INFO"
	.sectionflags	@""
	.align	4


	//----- nvinfo : EIATTR_CUDA_API_VERSION
	.align		4
        /*0000*/ 	.byte	0x04, 0x37
        /*0002*/ 	.short	(.L_183 - .L_182)
.L_182:
        /*0004*/ 	.word	0x00000082


	//----- nvinfo : EIATTR_KPARAM_INFO
	.align		4
.L_183:
        /*0008*/ 	.byte	0x04, 0x17
        /*000a*/ 	.short	(.L_185 - .L_184)
.L_184:
        /*000c*/ 	.word	0x00000000
        /*0010*/ 	.short	0x000d
        /*0012*/ 	.short	0x005c
        /*0014*/ 	.byte	0x00, 0xf0, 0x11, 0x00


	//----- nvinfo : EIATTR_KPARAM_INFO
	.align		4
.L_185:
        /*0018*/ 	.byte	0x04, 0x17
        /*001a*/ 	.short	(.L_187 - .L_186)
.L_186:
        /*001c*/ 	.word	0x00000000
        /*0020*/ 	.short	0x000c
        /*0022*/ 	.short	0x0058
        /*0024*/ 	.byte	0x00, 0xf0, 0x11, 0x00


	//----- nvinfo : EIATTR_KPARAM_INFO
	.align		4
.L_187:
        /*0028*/ 	.byte	0x04, 0x17
        /*002a*/ 	.short	(.L_189 - .L_188)
.L_188:
        /*002c*/ 	.word	0x00000000
        /*0030*/ 	.short	0x000b
        /*0032*/ 	.short	0x0054
        /*0034*/ 	.byte	0x00, 0xf0, 0x11, 0x00


	//----- nvinfo : EIATTR_KPARAM_INFO
	.align		4
.L_189:
        /*0038*/ 	.byte	0x04, 0x17
        /*003a*/ 	.short	(.L_191 - .L_190)
.L_190:
        /*003c*/ 	.word	0x00000000
        /*0040*/ 	.short	0x000a
        /*0042*/ 	.short	0x0050
        /*0044*/ 	.byte	0x00, 0xf0, 0x11, 0x00


	//----- nvinfo : EIATTR_KPARAM_INFO
	.align		4
.L_191:
        /*0048*/ 	.byte	0x04, 0x17
        /*004a*/ 	.short	(.L_193 - .L_192)
.L_192:
        /*004c*/ 	.word	0x00000000
        /*0050*/ 	.short	0x0009
        /*0052*/ 	.short	0x0048
        /*0054*/ 	.byte	0x00, 0xf5, 0x21, 0x00


	//----- nvinfo : EIATTR_KPARAM_INFO
	.align		4
.L_193:
        /*0058*/ 	.byte	0x04, 0x17
        /*005a*/ 	.short	(.L_195 - .L_194)
.L_194:
        /*005c*/ 	.word	0x00000000
        /*0060*/ 	.short	0x0008
        /*0062*/ 	.short	0x0040
        /*0064*/ 	.byte	0x00, 0xf5, 0x21, 0x00


	//----- nvinfo : EIATTR_KPARAM_INFO
	.align		4
.L_195:
        /*0068*/ 	.byte	0x04, 0x17
        /*006a*/ 	.short	(.L_197 - .L_196)
.L_196:
        /*006c*/ 	.word	0x00000000
        /*0070*/ 	.short	0x0007
        /*0072*/ 	.short	0x0038
        /*0074*/ 	.byte	0x00, 0xf5, 0x21, 0x00


	//----- nvinfo : EIATTR_KPARAM_INFO
	.align		4
.L_197:
        /*0078*/ 	.byte	0x04, 0x17
        /*007a*/ 	.short	(.L_199 - .L_198)
.L_198:
        /*007c*/ 	.word	0x00000000
        /*0080*/ 	.short	0x0006
        /*0082*/ 	.short	0x0030
        /*0084*/ 	.byte	0x00, 0xf5, 0x21, 0x00


	//----- nvinfo : EIATTR_KPARAM_INFO
	.align		4
.L_199:
        /*0088*/ 	.byte	0x04, 0x17
        /*008a*/ 	.short	(.L_201 - .L_200)
.L_200:
        /*008c*/ 	.word	0x00000000
        /*0090*/ 	.short	0x0005
        /*0092*/ 	.short	0x0028
        /*0094*/ 	.byte	0x00, 0xf5, 0x21, 0x00


	//----- nvinfo : EIATTR_KPARAM_INFO
	.align		4
.L_201:
        /*0098*/ 	.byte	0x04, 0x17
        /*009a*/ 	.short	(.L_203 - .L_202)
.L_202:
        /*009c*/ 	.word	0x00000000
        /*00a0*/ 	.short	0x0004
        /*00a2*/ 	.short	0x0020
        /*00a4*/ 	.byte	0x00, 0xf5, 0x21, 0x00


	//----- nvinfo : EIATTR_KPARAM_INFO
	.align		4
.L_203:
        /*00a8*/ 	.byte	0x04, 0x17
        /*00aa*/ 	.short	(.L_205 - .L_204)
.L_204:
        /*00ac*/ 	.word	0x00000000
        /*00b0*/ 	.short	0x0003
        /*00b2*/ 	.short	0x0018
        /*00b4*/ 	.byte	0x00, 0xf5, 0x21, 0x00


	//----- nvinfo : EIATTR_KPARAM_INFO
	.align		4
.L_205:
        /*00b8*/ 	.byte	0x04, 0x17
        /*00ba*/ 	.short	(.L_207 - .L_206)
.L_206:
        /*00bc*/ 	.word	0x00000000
        /*00c0*/ 	.short	0x0002
        /*00c2*/ 	.short	0x0010
        /*00c4*/ 	.byte	0x00, 0xf5, 0x21, 0x00


	//----- nvinfo : EIATTR_KPARAM_INFO
	.align		4
.L_207:
        /*00c8*/ 	.byte	0x04, 0x17
        /*00ca*/ 	.short	(.L_209 - .L_208)
.L_208:
        /*00cc*/ 	.word	0x00000000
        /*00d0*/ 	.short	0x0001
        /*00d2*/ 	.short	0x0008
        /*00d4*/ 	.byte	0x00, 0xf5, 0x21, 0x00


	//----- nvinfo : EIATTR_KPARAM_INFO
	.align		4
.L_209:
        /*00d8*/ 	.byte	0x04, 0x17
        /*00da*/ 	.short	(.L_211 - .L_210)
.L_210:
        /*00dc*/ 	.word	0x00000000
        /*00e0*/ 	.short	0x0000
        /*00e2*/ 	.short	0x0000
        /*00e4*/ 	.byte	0x00, 0xf5, 0x21, 0x00


	//----- nvinfo : EIATTR_SPARSE_MMA_MASK
	.align		4
.L_211:
        /*00e8*/ 	.byte	0x03, 0x50
        /*00ea*/ 	.short	0x0000


	//----- nvinfo : EIATTR_MAXREG_COUNT
	.align		4
        /*00ec*/ 	.byte	0x03, 0x1b
        /*00ee*/ 	.short	0x00ff


	//----- nvinfo : EIATTR_MERCURY_ISA_VERSION
	.align		4
        /*00f0*/ 	.byte	0x03, 0x5f
        /*00f2*/ 	.short	0x0101


	//----- nvinfo : EIATTR_VRC_CTA_INIT_COUNT
	.align		4
        /*00f4*/ 	.byte	0x02, 0x4a
	.zero		1
	.zero		1


	//----- nvinfo : EIATTR_EXIT_INSTR_OFFSETS
	.align		4
        /*00f8*/ 	.byte	0x04, 0x1c
        /*00fa*/ 	.short	(.L_213 - .L_212)


	//   ....[0]....
.L_212:
        /*00fc*/ 	.word	0x00000220


	//   ....[1]....
        /*0100*/ 	.word	0x000002a0


	//   ....[2]....
        /*0104*/ 	.word	0x000002f0


	//   ....[3]....
        /*0108*/ 	.word	0x00000340


	//   ....[4]....
        /*010c*/ 	.word	0x00000390


	//   ....[5]....
        /*0110*/ 	.word	0x00000520


	//----- nvinfo : EIATTR_CRS_STACK_SIZE
	.align		4
.L_213:
        /*0114*/ 	.byte	0x04, 0x1e
        /*0116*/ 	.short	(.L_215 - .L_214)
.L_214:
        /*0118*/ 	.word	0x00000000


	//----- nvinfo : EIATTR_CBANK_PARAM_SIZE
	.align		4
.L_215:
        /*011c*/ 	.byte	0x03, 0x19
        /*011e*/ 	.short	0x0060


	//----- nvinfo : EIATTR_PARAM_CBANK
	.align		4
        /*0120*/ 	.byte	0x04, 0x0a
        /*0122*/ 	.short	(.L_217 - .L_216)
	.align		4
.L_216:
        /*0124*/ 	.word	index@(.nv.constant0._Z22lb_redistribute_kernelPfS_S_S_S_S_S_S_S_PKtffii)
        /*0128*/ 	.short	0x0380
        /*012a*/ 	.short	0x0060


	//----- nvinfo : EIATTR_SW_WAR
	.align		4
.L_217:
        /*012c*/ 	.byte	0x04, 0x36
        /*012e*/ 	.short	(.L_219 - .L_218)
.L_218:
        /*0130*/ 	.word	0x00000008
.L_219:


//--------------------- .nv.callgraph             --------------------------
	.section	.nv.callgraph,"",@"SHT_CUDA_CALLGRAPH"
	.align	4
	.sectionentsize	8
	.align		4
        /*0000*/ 	.word	0x00000000
	.align		4
        /*0004*/ 	.word	0xffffffff
	.align		4
        /*0008*/ 	.word	0x00000000
	.align		4
        /*000c*/ 	.word	0xfffffffe
	.align		4
        /*0010*/ 	.word	0x00000000
	.align		4
        /*0014*/ 	.word	0xfffffffd
	.align		4
        /*0018*/ 	.word	0x00000000
	.align		4
        /*001c*/ 	.word	0xfffffffc


//--------------------- .text._Z20lb_relaxation_kernelPfS_S_S_S_S_S_S_S_S_S_S_S_S_S_S_S_S_PKtiif --------------------------
	.section	.text._Z20lb_relaxation_kernelPfS_S_S_S_S_S_S_S_S_S_S_S_S_S_S_S_S_PKtiif,"ax",@progbits
	.align	128
        .global         _Z20lb_relaxation_kernelPfS_S_S_S_S_S_S_S_S_S_S_S_S_S_S_S_S_PKtiif
        .type           _Z20lb_relaxation_kernelPfS_S_S_S_S_S_S_S_S_S_S_S_S_S_S_S_S_PKtiif,@function
        .size           _Z20lb_relaxation_kernelPfS_S_S_S_S_S_S_S_S_S_S_S_S_S_S_S_S_PKtiif,(.L_x_65 - _Z20lb_relaxation_kernelPfS_S_S_S_S_S_S_S_S_S_S_S_S_S_S_S_S_PKtiif)
        .other          _Z20lb_relaxation_kernelPfS_S_S_S_S_S_S_S_S_S_S_S_S_S_S_S_S_PKtiif,@"STO_CUDA_ENTRY STV_DEFAULT"
_Z20lb_relaxation_kernelPfS_S_S_S_S_S_S_S_S_S_S_S_S_S_S_S_S_PKtiif:
.text._Z20lb_relaxation_kernelPfS_S_S_S_S_S_S_S_S_S_S_S_S_S_S_S_S_PKtiif:
[----:B------:R-:W-:Y:S01]  /*0000*/  LDC R1, c[0x0][0x37c] ;  /* 0x0000df00ff017b82 */ /* 0x000fe20000000800 */
[----:B------:R-:W0:Y:S07]  /*0010*/  S2R R0, SR_TID.Y ;  /* 0x0000000000007919 */ /* 0x000e2e0000002200 */
[----:B------:R-:W0:Y:S01]  /*0020*/  S2UR UR4, SR_CTAID.Y ;  /* 0x00000000000479c3 */ /* 0x000e220000002600 */
[----:B------:R-:W1:Y:S01]  /*0030*/  LDCU.64 UR6, c[0x0][0x418] ;  /* 0x00008300ff0677ac */ /* 0x000e620008000a00 */
[----:B------:R-:W2:Y:S06]  /*0040*/  S2R R3, SR_TID.X ;  /* 0x0000000000037919 */ /* 0x000eac0000002100 */
[----:B------:R-:W0:Y:S08]  /*0050*/  LDC R11, c[0x0][0x364] ;  /* 0x0000d900ff0b7b82 */ /* 0x000e300000000800 */
[----:B------:R-:W2:Y:S08]  /*0060*/  S2UR UR5, SR_CTAID.X ;  /* 0x00000000000579c3 */ /* 0x000eb00000002500 */
[----:B------:R-:W2:Y:S01]  /*0070*/  LDC R2, c[0x0][0x360] ;  /* 0x0000d800ff027b82 */ /* 0x000ea20000000800 */
[----:B0-----:R-:W-:-:S05]  /*0080*/  IMAD R11, R11, UR4, R0 ;  /* 0x000000040b0b7c24 */ /* 0x001fca000f8e0200 */
[----:B-1----:R-:W-:Y:S01]  /*0090*/  ISETP.GE.AND P0, PT, R11, UR7, PT ;  /* 0x000000070b007c0c */ /* 0x002fe2000bf06270 */
[----:B--2---:R-:W-:-:S05]  /*00a0*/  IMAD R0, R2, UR5, R3 ;  /* 0x0000000502007c24 */ /* 0x004fca000f8e0203 */
[----:B------:R-:W-:-:S13]  /*00b0*/  ISETP.GE.OR P0, PT, R0, UR6, P0 ;  /* 0x0000000600007c0c */ /* 0x000fda0008706670 */
[----:B------:R-:W-:Y:S05]  /*00c0*/  @P0 EXIT ;  /* 0x000000000000094d */ /* 0x000fea0003800000 */
[----:B------:R-:W0:Y:S01]  /*00d0*/  LDC.64 R2, c[0x0][0x410] ;  /* 0x00010400ff027b82 */ /* 0x000e220000000a00 */
[----:B------:R-:W1:Y:S01]  /*00e0*/  LDCU.64 UR4, c[0x0][0x358] ;  /* 0x00006b00ff0477ac */ /* 0x000e620008000a00 */
[----:B------:R-:W-:-:S04]  /*00f0*/  IMAD R11, R11, UR6, R0 ;  /* 0x000000060b0b7c24 */ /* 0x000fc8000f8e0200 */
[----:B0-----:R-:W-:-:S06]  /*0100*/  IMAD.WIDE.U32 R2, R11, 0x2, R2 ;  /* 0x000000020b027825 */ /* 0x001fcc00078e0002 */
[----:B-1----:R-:W2:Y:S02]  /*0110*/  LDG.E.U16 R2, desc[UR4][R2.64] ;  /* 0x0000000402027981 */ /* 0x002ea4000c1e1500 */
[----:B--2---:R-:W-:-:S13]  /*0120*/  ISETP.NE.AND P0, PT, R2, RZ, PT ;  /* 0x000000ff0200720c */ /* 0x004fda0003f05270 */
[----:B------:R-:W-:Y:S05]  /*0130*/  @P0 EXIT ;  /* 0x000000000000094d */ /* 0x000fea0003800000 */
[----:B------:R-:W0:Y:S08]  /*0140*/  LDC.64 R4, c[0x0][0x3c8] ;  /* 0x0000f200ff047b82 */ /* 0x000e300000000a00 */
[----:B------:R-:W1:Y:S08]  /*0150*/  LDC.64 R34, c[0x0][0x3d0] ;  /* 0x0000f400ff227b82 */ /* 0x000e700000000a00 */
[----:B------:R-:W2:Y:S08]  /*0160*/  LDC.64 R32, c[0x0][0x3d8] ;  /* 0x0000f600ff207b82 */ /* 0x000eb00000000a00 */
[----:B------:R-:W3:Y:S01]  /*0170*/  LDC.64 R30, c[0x0][0x3e0] ;  /* 0x0000f800ff1e7b82 */ /* 0x000ee20000000a00 */
[----:B0-----:R-:W-:-:S05]  /*0180*/  IMAD.WIDE.U32 R4, R11, 0x4, R4 ;  /* 0x000000040b047825 */ /* 0x001fca00078e0004 */
[----:B------:R-:W4:Y:S02]  /*0190*/  LDG.E R10, desc[UR4][R4.64] ;  /* 0x00000004040a7981 */ /* 0x000f24000c1e1900 */
[----:B------:R-:W0:Y:S01]  /*01a0*/  LDC.64 R28, c[0x0][0x3e8] ;  /* 0x0000fa00ff1c7b82 */ /* 0x000e220000000a00 */
[----:B-1----:R-:W-:-:S05]  /*01b0*/  IMAD.WIDE.U32 R34, R11, 0x4, R34 ;  /* 0x000000040b227825 */ /* 0x002fca00078e0022 */
[----:B------:R-:W4:Y:S02]  /*01c0*/  LDG.E R7, desc[UR4][R34.64] ;  /* 0x0000000422077981 */ /* 0x000f24000c1e1900 */
[----:B------:R-:W1:Y:S08]  /*01d0*/  LDC.64 R26, c[0x0][0x3f0] ;  /* 0x0000fc00ff1a7b82 */ /* 0x000e700000000a00 */
[----:B------:R-:W5:Y:S01]  /*01e0*/  LDC.64 R24, c[0x0][0x3f8] ;  /* 0x0000fe00ff187b82 */ /* 0x000f620000000a00 */
[----:B--2---:R-:W-:-:S07]  /*01f0*/  IMAD.WIDE.U32 R32, R11, 0x4, R32 ;  /* 0x000000040b207825 */ /* 0x004fce00078e0020 */
[----:B------:R-:W2:Y:S01]  /*0200*/  LDC.64 R22, c[0x0][0x400] ;  /* 0x00010000ff167b82 */ /* 0x000ea20000000a00 */
[C---:B---3--:R-:W-:Y:S01]  /*0210*/  IMAD.WIDE.U32 R30, R11.reuse, 0x4, R30 ;  /* 0x000000040b1e7825 */ /* 0x048fe200078e001e */
[----:B------:R-:W3:Y:S06]  /*0220*/  LDG.E R0, desc[UR4][R32.64] ;  /* 0x0000000420007981 */ /* 0x000eec000c1e1900 */
[----:B------:R-:W2:Y:S01]  /*0230*/  LDC.64 R20, c[0x0][0x408] ;  /* 0x00010200ff147b82 */ /* 0x000ea20000000a00 */
[C---:B0-----:R-:W-:Y:S01]  /*0240*/  IMAD.WIDE.U32 R28, R11.reuse, 0x4, R28 ;  /* 0x000000040b1c7825 */ /* 0x041fe200078e001c */
[----:B------:R-:W3:Y:S03]  /*0250*/  LDG.E R8, desc[UR4][R30.64] ;  /* 0x000000041e087981 */ /* 0x000ee6000c1e1900 */
[C---:B-1----:R-:W-:Y:S01]  /*0260*/  IMAD.WIDE.U32 R26, R11.reuse, 0x4, R26 ;  /* 0x000000040b1a7825 */ /* 0x042fe200078e001a */
[----:B------:R-:W3:Y:S03]  /*0270*/  LDG.E R2, desc[UR4][R28.64] ;  /* 0x000000041c027981 */ /* 0x000ee6000c1e1900 */
[C---:B-----5:R-:W-:Y:S01]  /*0280*/  IMAD.WIDE.U32 R24, R11.reuse, 0x4, R24 ;  /* 0x000000040b187825 */ /* 0x060fe200078e0018 */
[----:B------:R-:W5:Y:S04]  /*0290*/  LDG.E R3, desc[UR4][R26.64] ;  /* 0x000000041a037981 */ /* 0x000f68000c1e1900 */
[----:B------:R-:W5:Y:S01]  /*02a0*/  LDG.E R4, desc[UR4][R24.64] ;  /* 0x0000000418047981 */ /* 0x000f62000c1e1900 */
[----:B--2---:R-:W-:-:S05]  /*02b0*/  IMAD.WIDE.U32 R22, R11, 0x4, R22 ;  /* 0x000000040b167825 */ /* 0x004fca00078e0016 */
[----:B------:R-:W2:Y:S01]  /*02c0*/  LDG.E R5, desc[UR4][R22.64] ;  /* 0x0000000416057981 */ /* 0x000ea2000c1e1900 */
[----:B------:R-:W-:-:S05]  /*02d0*/  IMAD.WIDE.U32 R20, R11, 0x4, R20 ;  /* 0x000000040b147825 */ /* 0x000fca00078e0014 */
[----:B------:R-:W2:Y:S01]  /*02e0*/  LDG.E R6, desc[UR4][R20.64] ;  /* 0x0000000414067981 */ /* 0x000ea2000c1e1900 */
[----:B------:R-:W-:Y:S01]  /*02f0*/  BSSY.RECONVERGENT B0, `(.L_x_0) ;  /* 0x000001a000007945 */ /* 0x000fe20003800200 */
[----:B----4-:R-:W-:-:S04]  /*0300*/  FADD R9, R10, R7 ;  /* 0x000000070a097221 */ /* 0x010fc80000000000 */
[----:B---3--:R-:W-:-:S04]  /*0310*/  FADD R9, R9, R0 ;  /* 0x0000000009097221 */ /* 0x008fc80000000000 */
[----:B------:R-:W-:-:S04]  /*0320*/  FADD R9, R9, R8 ;  /* 0x0000000809097221 */ /* 0x000fc80000000000 */
[----:B------:R-:W-:-:S04]  /*0330*/  FADD R12, R9, R2 ;  /* 0x00000002090c7221 */ /* 0x000fc80000000000 */
[----:B-----5:R-:W-:-:S04]  /*0340*/  FADD R9, R12, R3 ;  /* 0x000000030c097221 */ /* 0x020fc80000000000 */
[----:B------:R-:W-:-:S04]  /*0350*/  FADD R12, R9, R4 ;  /* 0x00000004090c7221 */ /* 0x000fc80000000000 */
[----:B--2---:R-:W-:-:S04]  /*0360*/  FADD R9, R12, R5 ;  /* 0x000000050c097221 */ /* 0x004fc80000000000 */
[----:B------:R-:W-:-:S04]  /*0370*/  FADD R16, R9, R6 ;  /* 0x0000000609107221 */ /* 0x000fc80000000000 */
[----:B------:R-:W0:Y:S01]  /*0380*/  MUFU.RCP R9, R16 ;  /* 0x0000001000097308 */ /* 0x000e220000001000 */
[----:B------:R-:W-:Y:S01]  /*0390*/  FADD R8, R8, R4 ;  /* 0x0000000408087221 */ /* 0x000fe20000000000 */
[----:B------:R-:W-:-:S03]  /*03a0*/  FADD R7, R7, R3 ;  /* 0x0000000307077221 */ /* 0x000fc60000000000 */
[----:B------:R-:W-:Y:S01]  /*03b0*/  FADD R8, R5, R8 ;  /* 0x0000000805087221 */ /* 0x000fe20000000000 */
[----:B------:R-:W-:-:S04]  /*03c0*/  FADD R7, R6, R7 ;  /* 0x0000000706077221 */ /* 0x000fc80000000000 */
[----:B------:R-:W-:-:S04]  /*03d0*/  FADD R7, R7, -R8 ;  /* 0x8000000807077221 */ /* 0x000fc80000000000 */
[----:B------:R-:W1:Y:S01]  /*03e0*/  FCHK P0, R7, R16 ;  /* 0x0000001007007302 */ /* 0x000e620000000000 */
[----:B0-----:R-:W-:-:S04]  /*03f0*/  FFMA R12, -R16, R9, 1 ;  /* 0x3f800000100c7423 */ /* 0x001fc80000000109 */
[----:B------:R-:W-:-:S04]  /*0400*/  FFMA R12, R9, R12, R9 ;  /* 0x0000000c090c7223 */ /* 0x000fc80000000009 */
[----:B------:R-:W-:-:S04]  /*0410*/  FFMA R9, R7, R12, RZ ;  /* 0x0000000c07097223 */ /* 0x000fc800000000ff */
[----:B------:R-:W-:-:S04]  /*0420*/  FFMA R36, -R16, R9, R7 ;  /* 0x0000000910247223 */ /* 0x000fc80000000107 */
[----:B------:R-:W-:Y:S01]  /*0430*/  FFMA R36, R12, R36, R9 ;  /* 0x000000240c247223 */ /* 0x000fe20000000009 */
[----:B-1----:R-:W-:Y:S06]  /*0440*/  @!P0 BRA `(.L_x_1) ;  /* 0x0000000000108947 */ /* 0x002fec0003800000 */
[----:B------:R-:W-:Y:S02]  /*0450*/  MOV R8, R16 ;  /* 0x0000001000087202 */ /* 0x000fe40000000f00 */
[----:B------:R-:W-:-:S07]  /*0460*/  MOV R12, 0x480 ;  /* 0x00000480000c7802 */ /* 0x000fce0000000f00 */
[----:B------:R-:W-:Y:S05]  /*0470*/  CALL.REL.NOINC `($__internal_1_$__cuda_sm3x_div_rn_noftz_f32_slowpath) ;  /* 0x0000002000947944 */ /* 0x000fea0003c00000 */
[----:B------:R-:W-:-:S07]  /*0480*/  IMAD.MOV.U32 R36, RZ, RZ, R7 ;  /* 0x000000ffff247224 */ /* 0x000fce00078e0007 */
.L_x_1:
[----:B------:R-:W-:Y:S05]  /*0490*/  BSYNC.RECONVERGENT B0 ;  /* 0x0000000000007941 */ /* 0x000fea0003800200 */
.L_x_0:
[----:B------:R-:W0:Y:S01]  /*04a0*/  MUFU.RCP R37, R16 ;  /* 0x0000001000257308 */ /* 0x000e220000001000 */
[----:B------:R-:W-:Y:S01]  /*04b0*/  FADD R3, R0, R3 ;  /* 0x0000000300037221 */ /* 0x000fe20000000000 */
[----:B------:R-:W-:Y:S01]  /*04c0*/  FADD R5, R2, R5 ;  /* 0x0000000502057221 */ /* 0x000fe20000000000 */
[----:B------:R-:W-:Y:S02]  /*04d0*/  BSSY.RECONVERGENT B0, `(.L_x_2) ;  /* 0x000000f000007945 */ /* 0x000fe40003800200 */
        /* <DEDUP_REMOVED lines=14> */
.L_x_3:
[----:B------:R-:W-:Y:S05]  /*05c0*/  BSYNC.RECONVERGENT B0 ;  /* 0x0000000000007941 */ /* 0x000fea0003800200 */
.L_x_2:
[----:B------:R-:W0:Y:S01]  /*05d0*/  MUFU.RCP64H R3, 0.66666650772094726562 ;  /* 0x3fe5555500037908 */ /* 0x000e220000001800 */
[----:B------:R-:W-:Y:S02]  /*05e0*/  HFMA2 R6, -RZ, RZ, 512, 0 ;  /* 0x60000000ff067431 */ /* 0x000fe400000001ff */
[----:B------:R-:W-:Y:S01]  /*05f0*/  IMAD.MOV.U32 R7, RZ, RZ, 0x3fe55555 ;  /* 0x3fe55555ff077424 */ /* 0x000fe200078e00ff */
[----:B------:R-:W-:Y:S01]  /*0600*/  MOV R2, 0x1 ;  /* 0x0000000100027802 */ /* 0x000fe20000000f00 */
[----:B------:R-:W-:Y:S01]  /*0610*/  FMUL R15, R36, R36 ;  /* 0x00000024240f7220 */ /* 0x000fe20000400000 */
[----:B------:R-:W-:Y:S01]  /*0620*/  FMUL R17, R37, R37 ;  /* 0x0000002525117220 */ /* 0x000fe20000400000 */
[----:B------:R-:W-:Y:S01]  /*0630*/  FMUL R18, R16, 0.44444444775581359863 ;  /* 0x3ee38e3910127820 */ /* 0x000fe20000400000 */
[----:B------:R-:W-:Y:S02]  /*0640*/  BSSY.RECONVERGENT B0, `(.L_x_4) ;  /* 0x000001c000007945 */ /* 0x000fe40003800200 */
[----:B------:R-:W-:-:S03]  /*0650*/  FADD R8, R15, R17 ;  /* 0x000000110f087221 */ /* 0x000fc60000000000 */
[----:B------:R-:W-:Y:S01]  /*0660*/  F2F.F64.F32 R18, R18 ;  /* 0x0000001200127310 */ /* 0x000fe20000201800 */
[----:B0-----:R-:W-:-:S07]  /*0670*/  DFMA R4, R2, -R6, 1 ;  /* 0x3ff000000204742b */ /* 0x001fce0000000806 */
[----:B------:R-:W0:Y:S01]  /*0680*/  F2F.F64.F32 R8, R8 ;  /* 0x0000000800087310 */ /* 0x000e220000201800 */
[----:B------:R-:W-:-:S08]  /*0690*/  DFMA R4, R4, R4, R4 ;  /* 0x000000040404722b */ /* 0x000fd00000000004 */
[----:B------:R-:W-:Y:S01]  /*06a0*/  DFMA R4, R2, R4, R2 ;  /* 0x000000040204722b */ /* 0x000fe20000000002 */
[----:B0-----:R-:W-:-:S07]  /*06b0*/  FSETP.GEU.AND P1, PT, |R9|, 6.5827683646048100446e-37, PT ;  /* 0x036000000900780b */ /* 0x001fce0003f2e200 */
[----:B------:R-:W-:-:S08]  /*06c0*/  DFMA R2, R4, -R6, 1 ;  /* 0x3ff000000402742b */ /* 0x000fd00000000806 */
[----:B------:R-:W-:-:S08]  /*06d0*/  DFMA R2, R4, R2, R4 ;  /* 0x000000020402722b */ /* 0x000fd00000000004 */
[----:B------:R-:W-:-:S08]  /*06e0*/  DMUL R4, R8, R2 ;  /* 0x0000000208047228 */ /* 0x000fd00000000000 */
[----:B------:R-:W-:-:S08]  /*06f0*/  DFMA R6, R4, -R6, R8 ;  /* 0x800000060406722b */ /* 0x000fd00000000008 */
[----:B------:R-:W-:Y:S01]  /*0700*/  DFMA R2, R2, R6, R4 ;  /* 0x000000060202722b */ /* 0x000fe20000000004 */
[C-C-:B------:R-:W-:Y:S01]  /*0710*/  FADD R6, R37.reuse, R36.reuse ;  /* 0x0000002425067221 */ /* 0x140fe20000000000 */
[C-C-:B------:R-:W-:Y:S01]  /*0720*/  FADD R5, R37.reuse, -R36.reuse ;  /* 0x8000002425057221 */ /* 0x140fe20000000000 */
[----:B------:R-:W-:-:S07]  /*0730*/  FADD R4, -R37, -R36 ;  /* 0x8000002425047221 */ /* 0x000fce0000000100 */
[----:B------:R-:W-:-:S05]  /*0740*/  FFMA R0, RZ, 1.7916666269302368164, R3 ;  /* 0x3fe55555ff007823 */ /* 0x000fca0000000003 */
[----:B------:R-:W-:Y:S01]  /*0750*/  FSETP.GT.AND P0, PT, |R0|, 1.469367938527859385e-39, PT ;  /* 0x001000000000780b */ /* 0x000fe20003f04200 */
[----:B------:R-:W-:-:S12]  /*0760*/  FADD R0, -R37, R36 ;  /* 0x0000002425007221 */ /* 0x000fd80000000100 */
[----:B------:R-:W-:Y:S05]  /*0770*/  @P0 BRA P1, `(.L_x_5) ;  /* 0x0000000000200947 */ /* 0x000fea0000800000 */
[----:B------:R-:W-:Y:S01]  /*0780*/  IMAD.MOV.U32 R14, RZ, RZ, R8 ;  /* 0x000000ffff0e7224 */ /* 0x000fe200078e0008 */
[----:B------:R-:W-:Y:S01]  /*0790*/  MOV R8, R9 ;  /* 0x0000000900087202 */ /* 0x000fe20000000f00 */
[----:B------:R-:W-:Y:S01]  /*07a0*/  IMAD.MOV.U32 R12, RZ, RZ, 0x60000000 ;  /* 0x60000000ff0c7424 */ /* 0x000fe200078e00ff */
[----:B------:R-:W-:Y:S02]  /*07b0*/  MOV R13, 0x3fe55555 ;  /* 0x3fe55555000d7802 */ /* 0x000fe40000000f00 */
[----:B------:R-:W-:-:S07]  /*07c0*/  MOV R7, 0x7e0 ;  /* 0x000007e000077802 */ /* 0x000fce0000000f00 */
[----:B------:R-:W-:Y:S05]  /*07d0*/  CALL.REL.NOINC `($__internal_0_$__cuda_sm20_div_rn_f64_full) ;  /* 0x00000018002c7944 */ /* 0x000fea0003c00000 */
[----:B------:R-:W-:Y:S01]  /*07e0*/  IMAD.MOV.U32 R2, RZ, RZ, R12 ;  /* 0x000000ffff027224 */ /* 0x000fe200078e000c */
[----:B------:R-:W-:-:S07]  /*07f0*/  MOV R3, R8 ;  /* 0x0000000800037202 */ /* 0x000fce0000000f00 */
.L_x_5:
[----:B------:R-:W-:Y:S05]  /*0800*/  BSYNC.RECONVERGENT B0 ;  /* 0x0000000000007941 */ /* 0x000fea0003800200 */
.L_x_4:
[----:B------:R-:W-:Y:S01]  /*0810*/  DADD R8, -R2, 1 ;  /* 0x3ff0000002087429 */ /* 0x000fe20000000100 */
[----:B------:R-:W-:Y:S01]  /*0820*/  MOV R7, 0x3eaaaaab ;  /* 0x3eaaaaab00077802 */ /* 0x000fe20000000f00 */
[----:B------:R-:W-:Y:S01]  /*0830*/  IMAD.MOV.U32 R12, RZ, RZ, 0x40400000 ;  /* 0x40400000ff0c7424 */ /* 0x000fe200078e00ff */
[----:B------:R-:W0:Y:S01]  /*0840*/  FCHK P0, R36, 0.3333333432674407959 ;  /* 0x3eaaaaab24007902 */ /* 0x000e220000000000 */
[----:B------:R-:W-:Y:S02]  /*0850*/  BSSY.RECONVERGENT B0, `(.L_x_6) ;  /* 0x000000f000007945 */ /* 0x000fe40003800200 */
[----:B------:R-:W-:Y:S02]  /*0860*/  FFMA R7, R12, -R7, 1 ;  /* 0x3f8000000c077423 */ /* 0x000fe40000000807 */
[----:B------:R-:W-:Y:S01]  /*0870*/  DMUL R8, R18, R8 ;  /* 0x0000000812087228 */ /* 0x000fe20000000000 */
[----:B------:R-:W-:Y:S01]  /*0880*/  FMUL R18, R16, 0.11111111193895339966 ;  /* 0x3de38e3910127820 */ /* 0x000fe20000400000 */
[----:B------:R-:W-:-:S04]  /*0890*/  FFMA R7, R7, R12, 3 ;  /* 0x4040000007077423 */ /* 0x000fc8000000000c */
[----:B------:R-:W-:Y:S01]  /*08a0*/  FFMA R13, R7, R36, RZ ;  /* 0x00000024070d7223 */ /* 0x000fe200000000ff */
[----:B------:R-:W1:Y:S03]  /*08b0*/  F2F.F64.F32 R18, R18 ;  /* 0x0000001200127310 */ /* 0x000e660000201800 */
[----:B------:R-:W-:-:S04]  /*08c0*/  FFMA R12, R13, -0.3333333432674407959, R36 ;  /* 0xbeaaaaab0d0c7823 */ /* 0x000fc80000000024 */
[----:B------:R-:W-:Y:S01]  /*08d0*/  FFMA R7, R7, R12, R13 ;  /* 0x0000000c07077223 */ /* 0x000fe2000000000d */
[----:B------:R2:W3:Y:S01]  /*08e0*/  F2F.F32.F64 R9, R8 ;  /* 0x0000000800097310 */ /* 0x0004e20000301000 */
[----:B0-----:R-:W-:Y:S05]  /*08f0*/  @!P0 BRA `(.L_x_7) ;  /* 0x0000000000108947 */ /* 0x001fea0003800000 */
[----:B------:R-:W-:Y:S01]  /*0900*/  IMAD.MOV.U32 R7, RZ, RZ, R36 ;  /* 0x000000ffff077224 */ /* 0x000fe200078e0024 */
[----:B--2---:R-:W-:Y:S02]  /*0910*/  MOV R8, 0x3eaaaaab ;  /* 0x3eaaaaab00087802 */ /* 0x004fe40000000f00 */
[----:B------:R-:W-:-:S07]  /*0920*/  MOV R12, 0x940 ;  /* 0x00000940000c7802 */ /* 0x000fce0000000f00 */
[----:B-1-3--:R-:W-:Y:S05]  /*0930*/  CALL.REL.NOINC `($__internal_1_$__cuda_sm3x_div_rn_noftz_f32_slowpath) ;  /* 0x0000001c00647944 */ /* 0x00afea0003c00000 */
.L_x_7:
[----:B------:R-:W-:Y:S05]  /*0940*/  BSYNC.RECONVERGENT B0 ;  /* 0x0000000000007941 */ /* 0x000fea0003800200 */
.L_x_6:
[----:B------:R-:W0:Y:S01]  /*0950*/  MUFU.RCP64H R39, 0.22222220897674560547 ;  /* 0x3fcc71c700277908 */ /* 0x000e220000001800 */
[----:B------:R-:W-:Y:S02]  /*0960*/  HFMA2 R13, -RZ, RZ, 1.94921875, 11832 ;  /* 0x3fcc71c7ff0d7431 */ /* 0x000fe400000001ff */
[----:B------:R-:W-:Y:S01]  /*0970*/  IMAD.MOV.U32 R12, RZ, RZ, 0x38e38e40 ;  /* 0x38e38e40ff0c7424 */ /* 0x000fe200078e00ff */
[----:B------:R-:W-:Y:S01]  /*0980*/  BSSY.RECONVERGENT B0, `(.L_x_8) ;  /* 0x0000018000007945 */ /* 0x000fe20003800200 */
[----:B------:R-:W-:-:S03]  /*0990*/  IMAD.MOV.U32 R38, RZ, RZ, 0x1 ;  /* 0x00000001ff267424 */ /* 0x000fc600078e00ff */
[----:B------:R-:W4:Y:S08]  /*09a0*/  F2F.F64.F32 R14, R15 ;  /* 0x0000000f000e7310 */ /* 0x000f300000201800 */
[----:B------:R-:W5:Y:S01]  /*09b0*/  F2F.F64.F32 R42, R7 ;  /* 0x00000007002a7310 */ /* 0x000f620000201800 */
[----:B0-----:R-:W-:Y:S01]  /*09c0*/  DFMA R40, R38, -R12, 1 ;  /* 0x3ff000002628742b */ /* 0x001fe2000000080c */
[----:B----4-:R-:W-:-:S07]  /*09d0*/  FSETP.GEU.AND P1, PT, |R15|, 6.5827683646048100446e-37, PT ;  /* 0x036000000f00780b */ /* 0x010fce0003f2e200 */
[----:B------:R-:W-:Y:S02]  /*09e0*/  DFMA R40, R40, R40, R40 ;  /* 0x000000282828722b */ /* 0x000fe40000000028 */
[----:B-----5:R-:W-:-:S06]  /*09f0*/  DADD R42, R42, 1 ;  /* 0x3ff000002a2a7429 */ /* 0x020fcc0000000000 */
[----:B------:R-:W-:-:S08]  /*0a00*/  DFMA R38, R38, R40, R38 ;  /* 0x000000282626722b */ /* 0x000fd00000000026 */
[----:B------:R-:W-:-:S08]  /*0a10*/  DFMA R40, R38, -R12, 1 ;  /* 0x3ff000002628742b */ /* 0x000fd0000000080c */
[----:B------:R-:W-:-:S08]  /*0a20*/  DFMA R40, R38, R40, R38 ;  /* 0x000000282628722b */ /* 0x000fd00000000026 */
[----:B------:R-:W-:-:S08]  /*0a30*/  DMUL R44, R14, R40 ;  /* 0x000000280e2c7228 */ /* 0x000fd00000000000 */
[----:B------:R-:W-:-:S08]  /*0a40*/  DFMA R12, R44, -R12, R14 ;  /* 0x8000000c2c0c722b */ /* 0x000fd0000000000e */
[----:B------:R-:W-:-:S10]  /*0a50*/  DFMA R44, R40, R12, R44 ;  /* 0x0000000c282c722b */ /* 0x000fd4000000002c */
[----:B--2---:R-:W-:-:S05]  /*0a60*/  FFMA R8, RZ, 1.5972222089767456055, R45 ;  /* 0x3fcc71c7ff087823 */ /* 0x004fca000000002d */
[----:B------:R-:W-:-:S13]  /*0a70*/  FSETP.GT.AND P0, PT, |R8|, 1.469367938527859385e-39, PT ;  /* 0x001000000800780b */ /* 0x000fda0003f04200 */
[----:B------:R-:W-:Y:S05]  /*0a80*/  @P0 BRA P1, `(.L_x_9) ;  /* 0x00000000001c0947 */ /* 0x000fea0000800000 */
[----:B------:R-:W-:Y:S01]  /*0a90*/  MOV R8, R15 ;  /* 0x0000000f00087202 */ /* 0x000fe20000000f00 */
[----:B------:R-:W-:Y:S01]  /*0aa0*/  IMAD.MOV.U32 R12, RZ, RZ, 0x38e38e40 ;  /* 0x38e38e40ff0c7424 */ /* 0x000fe200078e00ff */
[----:B------:R-:W-:Y:S02]  /*0ab0*/  MOV R13, 0x3fcc71c7 ;  /* 0x3fcc71c7000d7802 */ /* 0x000fe40000000f00 */
[----:B------:R-:W-:-:S07]  /*0ac0*/  MOV R7, 0xae0 ;  /* 0x00000ae000077802 */ /* 0x000fce0000000f00 */
[----:B-1-3--:R-:W-:Y:S05]  /*0ad0*/  CALL.REL.NOINC `($__internal_0_$__cuda_sm20_div_rn_f64_full) ;  /* 0x00000014006c7944 */ /* 0x00afea0003c00000 */
[----:B------:R-:W-:Y:S01]  /*0ae0*/  IMAD.MOV.U32 R44, RZ, RZ, R12 ;  /* 0x000000ffff2c7224 */ /* 0x000fe200078e000c */
[----:B------:R-:W-:-:S07]  /*0af0*/  MOV R45, R8 ;  /* 0x00000008002d7202 */ /* 0x000fce0000000f00 */
.L_x_9:
[----:B------:R-:W-:Y:S05]  /*0b00*/  BSYNC.RECONVERGENT B0 ;  /* 0x0000000000007941 */ /* 0x000fea0003800200 */
.L_x_8:
[----:B------:R-:W-:Y:S01]  /*0b10*/  DADD R42, R42, R44 ;  /* 0x000000002a2a7229 */ /* 0x000fe2000000002c */
[----:B------:R-:W-:Y:S01]  /*0b20*/  MOV R8, 0x40400000 ;  /* 0x4040000000087802 */ /* 0x000fe20000000f00 */
[----:B------:R-:W-:Y:S01]  /*0b30*/  IMAD.MOV.U32 R7, RZ, RZ, 0x3eaaaaab ;  /* 0x3eaaaaabff077424 */ /* 0x000fe200078e00ff */
[----:B------:R-:W0:Y:S01]  /*0b40*/  FCHK P0, R37, 0.3333333432674407959 ;  /* 0x3eaaaaab25007902 */ /* 0x000e220000000000 */
[----:B------:R-:W-:Y:S02]  /*0b50*/  BSSY.RECONVERGENT B0, `(.L_x_10) ;  /* 0x000000e000007945 */ /* 0x000fe40003800200 */
[----:B------:R-:W-:Y:S02]  /*0b60*/  FFMA R7, R8, -R7, 1 ;  /* 0x3f80000008077423 */ /* 0x000fe40000000807 */
[----:B------:R-:W-:Y:S02]  /*0b70*/  DADD R42, R42, -R2 ;  /* 0x000000002a2a7229 */ /* 0x000fe40000000802 */
[----:B------:R-:W-:-:S04]  /*0b80*/  FFMA R8, R7, R8, 3 ;  /* 0x4040000007087423 */ /* 0x000fc80000000008 */
[----:B------:R-:W-:Y:S02]  /*0b90*/  FFMA R12, R8, R37, RZ ;  /* 0x00000025080c7223 */ /* 0x000fe400000000ff */
[----:B-1----:R-:W-:Y:S02]  /*0ba0*/  DMUL R42, R18, R42 ;  /* 0x0000002a122a7228 */ /* 0x002fe40000000000 */
[----:B------:R-:W-:-:S04]  /*0bb0*/  FFMA R7, R12, -0.3333333432674407959, R37 ;  /* 0xbeaaaaab0c077823 */ /* 0x000fc80000000025 */
[----:B------:R1:W2:Y:S01]  /*0bc0*/  F2F.F32.F64 R15, R42 ;  /* 0x0000002a000f7310 */ /* 0x0002a20000301000 */
[----:B------:R-:W-:Y:S01]  /*0bd0*/  FFMA R7, R8, R7, R12 ;  /* 0x0000000708077223 */ /* 0x000fe2000000000c */
[----:B0-----:R-:W-:Y:S06]  /*0be0*/  @!P0 BRA `(.L_x_11) ;  /* 0x0000000000108947 */ /* 0x001fec0003800000 */
[----:B------:R-:W-:Y:S01]  /*0bf0*/  IMAD.MOV.U32 R7, RZ, RZ, R37 ;  /* 0x000000ffff077224 */ /* 0x000fe200078e0025 */
[----:B------:R-:W-:Y:S02]  /*0c00*/  MOV R8, 0x3eaaaaab ;  /* 0x3eaaaaab00087802 */ /* 0x000fe40000000f00 */
[----:B------:R-:W-:-:S07]  /*0c10*/  MOV R12, 0xc30 ;  /* 0x00000c30000c7802 */ /* 0x000fce0000000f00 */
[----:B-123--:R-:W-:Y:S05]  /*0c20*/  CALL.REL.NOINC `($__internal_1_$__cuda_sm3x_div_rn_noftz_f32_slowpath) ;  /* 0x0000001800a87944 */ /* 0x00efea0003c00000 */
.L_x_11:
[----:B------:R-:W-:Y:S05]  /*0c30*/  BSYNC.RECONVERGENT B0 ;  /* 0x0000000000007941 */ /* 0x000fea0003800200 */
.L_x_10:
[----:B------:R-:W0:Y:S01]  /*0c40*/  MUFU.RCP64H R39, 0.22222220897674560547 ;  /* 0x3fcc71c700277908 */ /* 0x000e220000001800 */
[----:B-1----:R-:W-:Y:S01]  /*0c50*/  IMAD.MOV.U32 R42, RZ, RZ, 0x38e38e40 ;  /* 0x38e38e40ff2a7424 */ /* 0x002fe200078e00ff */
[----:B------:R-:W-:Y:S01]  /*0c60*/  MOV R43, 0x3fcc71c7 ;  /* 0x3fcc71c7002b7802 */ /* 0x000fe20000000f00 */
[----:B------:R-:W-:Y:S01]  /*0c70*/  IMAD.MOV.U32 R38, RZ, RZ, 0x1 ;  /* 0x00000001ff267424 */ /* 0x000fe200078e00ff */
[----:B------:R-:W-:Y:S04]  /*0c80*/  BSSY.RECONVERGENT B0, `(.L_x_12) ;  /* 0x0000018000007945 */ /* 0x000fe80003800200 */
[----:B------:R-:W1:Y:S01]  /*0c90*/  F2F.F64.F32 R48, R7 ;  /* 0x0000000700307310 */ /* 0x000e620000201800 */
[----:B0-----:R-:W-:Y:S02]  /*0ca0*/  DFMA R12, R38, -R42, 1 ;  /* 0x3ff00000260c742b */ /* 0x001fe4000000082a */
[----:B-1----:R-:W-:-:S06]  /*0cb0*/  DADD R48, R48, 1 ;  /* 0x3ff0000030307429 */ /* 0x002fcc0000000000 */
[----:B------:R-:W-:-:S08]  /*0cc0*/  DFMA R12, R12, R12, R12 ;  /* 0x0000000c0c0c722b */ /* 0x000fd0000000000c */
[----:B------:R-:W-:Y:S02]  /*0cd0*/  DFMA R38, R38, R12, R38 ;  /* 0x0000000c2626722b */ /* 0x000fe40000000026 */
[----:B------:R-:W0:Y:S06]  /*0ce0*/  F2F.F64.F32 R12, R17 ;  /* 0x00000011000c7310 */ /* 0x000e2c0000201800 */
[----:B------:R-:W-:-:S08]  /*0cf0*/  DFMA R40, R38, -R42, 1 ;  /* 0x3ff000002628742b */ /* 0x000fd0000000082a */
[----:B------:R-:W-:Y:S01]  /*0d00*/  DFMA R40, R38, R40, R38 ;  /* 0x000000282628722b */ /* 0x000fe20000000026 */
[----:B0-----:R-:W-:-:S07]  /*0d10*/  FSETP.GEU.AND P1, PT, |R13|, 6.5827683646048100446e-37, PT ;  /* 0x036000000d00780b */ /* 0x001fce0003f2e200 */
[----:B------:R-:W-:-:S08]  /*0d20*/  DMUL R38, R40, R12 ;  /* 0x0000000c28267228 */ /* 0x000fd00000000000 */
[----:B------:R-:W-:-:S08]  /*0d30*/  DFMA R42, R38, -R42, R12 ;  /* 0x8000002a262a722b */ /* 0x000fd0000000000c */
[----:B------:R-:W-:-:S10]  /*0d40*/  DFMA R42, R40, R42, R38 ;  /* 0x0000002a282a722b */ /* 0x000fd40000000026 */
[----:B------:R-:W-:-:S05]  /*0d50*/  FFMA R8, RZ, 1.5972222089767456055, R43 ;  /* 0x3fcc71c7ff087823 */ /* 0x000fca000000002b */
[----:B------:R-:W-:-:S13]  /*0d60*/  FSETP.GT.AND P0, PT, |R8|, 1.469367938527859385e-39, PT ;  /* 0x001000000800780b */ /* 0x000fda0003f04200 */
[----:B------:R-:W-:Y:S05]  /*0d70*/  @P0 BRA P1, `(.L_x_13) ;  /* 0x0000000000200947 */ /* 0x000fea0000800000 */
[----:B------:R-:W-:Y:S01]  /*0d80*/  MOV R14, R12 ;  /* 0x0000000c000e7202 */ /* 0x000fe20000000f00 */
[----:B------:R-:W-:Y:S01]  /*0d90*/  IMAD.MOV.U32 R8, RZ, RZ, R13 ;  /* 0x000000ffff087224 */ /* 0x000fe200078e000d */
[----:B------:R-:W-:Y:S01]  /*0da0*/  MOV R12, 0x38e38e40 ;  /* 0x38e38e40000c7802 */ /* 0x000fe20000000f00 */
[----:B------:R-:W-:Y:S01]  /*0db0*/  IMAD.MOV.U32 R13, RZ, RZ, 0x3fcc71c7 ;  /* 0x3fcc71c7ff0d7424 */ /* 0x000fe200078e00ff */
[----:B------:R-:W-:-:S07]  /*0dc0*/  MOV R7, 0xde0 ;  /* 0x00000de000077802 */ /* 0x000fce0000000f00 */
[----:B--23--:R-:W-:Y:S05]  /*0dd0*/  CALL.REL.NOINC `($__internal_0_$__cuda_sm20_div_rn_f64_full) ;  /* 0x0000001000ac7944 */ /* 0x00cfea0003c00000 */
[----:B------:R-:W-:Y:S01]  /*0de0*/  MOV R42, R12 ;  /* 0x0000000c002a7202 */ /* 0x000fe20000000f00 */
[----:B------:R-:W-:-:S07]  /*0df0*/  IMAD.MOV.U32 R43, RZ, RZ, R8 ;  /* 0x000000ffff2b7224 */ /* 0x000fce00078e0008 */
.L_x_13:
[----:B------:R-:W-:Y:S05]  /*0e00*/  BSYNC.RECONVERGENT B0 ;  /* 0x0000000000007941 */ /* 0x000fea0003800200 */
.L_x_12:
[----:B------:R-:W-:Y:S01]  /*0e10*/  DADD R12, R48, R42 ;  /* 0x00000000300c7229 */ /* 0x000fe2000000002a */
[----:B------:R-:W-:Y:S01]  /*0e20*/  MOV R7, 0x3eaaaaab ;  /* 0x3eaaaaab00077802 */ /* 0x000fe20000000f00 */
[----:B------:R-:W-:Y:S01]  /*0e30*/  IMAD.MOV.U32 R8, RZ, RZ, 0x40400000 ;  /* 0x40400000ff087424 */ /* 0x000fe200078e00ff */
[----:B------:R-:W0:Y:S01]  /*0e40*/  FCHK P0, R36, -0.3333333432674407959 ;  /* 0xbeaaaaab24007902 */ /* 0x000e220000000000 */
[----:B------:R-:W-:Y:S02]  /*0e50*/  BSSY.RECONVERGENT B0, `(.L_x_14) ;  /* 0x000000e000007945 */ /* 0x000fe40003800200 */
[----:B------:R-:W-:Y:S02]  /*0e60*/  FFMA R7, -R8, R7, 1 ;  /* 0x3f80000008077423 */ /* 0x000fe40000000107 */
[----:B------:R-:W-:Y:S02]  /*0e70*/  DADD R12, R12, -R2 ;  /* 0x000000000c0c7229 */ /* 0x000fe40000000802 */
[----:B------:R-:W-:-:S04]  /*0e80*/  FFMA R7, R7, -R8, -3 ;  /* 0xc040000007077423 */ /* 0x000fc80000000808 */
[----:B------:R-:W-:Y:S02]  /*0e90*/  FFMA R39, R7, R36, RZ ;  /* 0x0000002407277223 */ /* 0x000fe400000000ff */
[----:B------:R-:W-:Y:S02]  /*0ea0*/  DMUL R12, R18, R12 ;  /* 0x0000000c120c7228 */ /* 0x000fe40000000000 */
[----:B------:R-:W-:-:S04]  /*0eb0*/  FFMA R8, R39, 0.3333333432674407959, R36 ;  /* 0x3eaaaaab27087823 */ /* 0x000fc80000000024 */
[----:B------:R1:W4:Y:S01]  /*0ec0*/  F2F.F32.F64 R17, R12 ;  /* 0x0000000c00117310 */ /* 0x0003220000301000 */
[----:B------:R-:W-:Y:S01]  /*0ed0*/  FFMA R7, R7, R8, R39 ;  /* 0x0000000807077223 */ /* 0x000fe20000000027 */
[----:B0-----:R-:W-:Y:S06]  /*0ee0*/  @!P0 BRA `(.L_x_15) ;  /* 0x0000000000108947 */ /* 0x001fec0003800000 */
[----:B------:R-:W-:Y:S01]  /*0ef0*/  MOV R7, R36 ;  /* 0x0000002400077202 */ /* 0x000fe20000000f00 */
[----:B------:R-:W-:Y:S01]  /*0f00*/  IMAD.MOV.U32 R8, RZ, RZ, -0x41555555 ;  /* 0xbeaaaaabff087424 */ /* 0x000fe200078e00ff */
[----:B-1----:R-:W-:-:S07]  /*0f10*/  MOV R12, 0xf30 ;  /* 0x00000f30000c7802 */ /* 0x002fce0000000f00 */
[----:B--234-:R-:W-:Y:S05]  /*0f20*/  CALL.REL.NOINC `($__internal_1_$__cuda_sm3x_div_rn_noftz_f32_slowpath) ;  /* 0x0000001400e87944 */ /* 0x01cfea0003c00000 */
.L_x_15:
[----:B------:R-:W-:Y:S05]  /*0f30*/  BSYNC.RECONVERGENT B0 ;  /* 0x0000000000007941 */ /* 0x000fea0003800200 */
.L_x_14:
[----:B-1----:R-:W0:Y:S01]  /*0f40*/  F2F.F64.F32 R12, R7 ;  /* 0x00000007000c7310 */ /* 0x002e220000201800 */
[----:B------:R-:W-:Y:S01]  /*0f50*/  MOV R8, 0x40400000 ;  /* 0x4040000000087802 */ /* 0x000fe20000000f00 */
[----:B------:R-:W-:Y:S01]  /*0f60*/  IMAD.MOV.U32 R39, RZ, RZ, 0x3eaaaaab ;  /* 0x3eaaaaabff277424 */ /* 0x000fe200078e00ff */
[----:B------:R-:W-:Y:S03]  /*0f70*/  BSSY.RECONVERGENT B0, `(.L_x_16) ;  /* 0x0000011000007945 */ /* 0x000fe60003800200 */
[----:B------:R-:W-:Y:S02]  /*0f80*/  FFMA R39, -R8, R39, 1 ;  /* 0x3f80000008277423 */ /* 0x000fe40000000127 */
[----:B------:R-:W1:Y:S02]  /*0f90*/  FCHK P0, R37, -0.3333333432674407959 ;  /* 0xbeaaaaab25007902 */ /* 0x000e640000000000 */
[----:B------:R-:W-:-:S04]  /*0fa0*/  FFMA R8, R39, -R8, -3 ;  /* 0xc040000027087423 */ /* 0x000fc80000000808 */
[----:B------:R-:W-:Y:S01]  /*0fb0*/  FFMA R14, R8, R37, RZ ;  /* 0x00000025080e7223 */ /* 0x000fe200000000ff */
[----:B0-----:R-:W-:-:S03]  /*0fc0*/  DADD R12, R12, 1 ;  /* 0x3ff000000c0c7429 */ /* 0x001fc60000000000 */
[----:B------:R-:W-:-:S04]  /*0fd0*/  FFMA R7, R14, 0.3333333432674407959, R37 ;  /* 0x3eaaaaab0e077823 */ /* 0x000fc80000000025 */
[----:B------:R-:W-:Y:S01]  /*0fe0*/  FFMA R7, R8, R7, R14 ;  /* 0x0000000708077223 */ /* 0x000fe2000000000e */
[----:B------:R-:W-:-:S08]  /*0ff0*/  DADD R12, R12, R44 ;  /* 0x000000000c0c7229 */ /* 0x000fd0000000002c */
[----:B------:R-:W-:-:S08]  /*1000*/  DADD R12, R12, -R2 ;  /* 0x000000000c0c7229 */ /* 0x000fd00000000802 */
[----:B------:R-:W-:-:S06]  /*1010*/  DMUL R12, R18, R12 ;  /* 0x0000000c120c7228 */ /* 0x000fcc0000000000 */
[----:B------:R0:W0:Y:S01]  /*1020*/  F2F.F32.F64 R36, R12 ;  /* 0x0000000c00247310 */ /* 0x0000220000301000 */
[----:B-1----:R-:W-:Y:S05]  /*1030*/  @!P0 BRA `(.L_x_17) ;  /* 0x0000000000108947 */ /* 0x002fea0003800000 */
[----:B------:R-:W-:Y:S01]  /*1040*/  MOV R7, R37 ;  /* 0x0000002500077202 */ /* 0x000fe20000000f00 */
[----:B------:R-:W-:Y:S01]  /*1050*/  IMAD.MOV.U32 R8, RZ, RZ, -0x41555555 ;  /* 0xbeaaaaabff087424 */ /* 0x000fe200078e00ff */
[----:B0-----:R-:W-:-:S07]  /*1060*/  MOV R12, 0x1080 ;  /* 0x00001080000c7802 */ /* 0x001fce0000000f00 */
[----:B--234-:R-:W-:Y:S05]  /*1070*/  CALL.REL.NOINC `($__internal_1_$__cuda_sm3x_div_rn_noftz_f32_slowpath) ;  /* 0x0000001400947944 */ /* 0x01cfea0003c00000 */
.L_x_17:
[----:B------:R-:W-:Y:S05]  /*1080*/  BSYNC.RECONVERGENT B0 ;  /* 0x0000000000007941 */ /* 0x000fea0003800200 */
.L_x_16:
[----:B0-----:R-:W0:Y:S01]  /*1090*/  F2F.F64.F32 R12, R7 ;  /* 0x00000007000c7310 */ /* 0x001e220000201800 */
[----:B------:R-:W-:Y:S01]  /*10a0*/  MOV R8, 0x40400000 ;  /* 0x4040000000087802 */ /* 0x000fe20000000f00 */
[----:B------:R-:W-:Y:S06]  /*10b0*/  BSSY.RECONVERGENT B0, `(.L_x_18) ;  /* 0x0000015000007945 */ /* 0x000fec0003800200 */
[----:B------:R-:W1:Y:S01]  /*10c0*/  FCHK P0, R6, 0.3333333432674407959 ;  /* 0x3eaaaaab06007902 */ /* 0x000e620000000000 */
[----:B0-----:R-:W-:-:S08]  /*10d0*/  DADD R12, R12, 1 ;  /* 0x3ff000000c0c7429 */ /* 0x001fd00000000000 */
[----:B------:R-:W-:Y:S01]  /*10e0*/  DADD R12, R12, R42 ;  /* 0x000000000c0c7229 */ /* 0x000fe2000000002a */
[----:B------:R-:W-:-:S07]  /*10f0*/  FMUL R42, R16, 0.027777777984738349915 ;  /* 0x3ce38e39102a7820 */ /* 0x000fce0000400000 */
[----:B------:R-:W-:Y:S01]  /*1100*/  DADD R12, R12, -R2 ;  /* 0x000000000c0c7229 */ /* 0x000fe20000000802 */
[----:B------:R-:W0:Y:S07]  /*1110*/  F2F.F64.F32 R42, R42 ;  /* 0x0000002a002a7310 */ /* 0x000e2e0000201800 */
[----:B------:R-:W-:Y:S01]  /*1120*/  DMUL R18, R18, R12 ;  /* 0x0000000c12127228 */ /* 0x000fe20000000000 */
[----:B------:R-:W-:-:S04]  /*1130*/  IMAD.MOV.U32 R13, RZ, RZ, 0x3eaaaaab ;  /* 0x3eaaaaabff0d7424 */ /* 0x000fc800078e00ff */
[----:B------:R-:W-:-:S05]  /*1140*/  FFMA R13, R8, -R13, 1 ;  /* 0x3f800000080d7423 */ /* 0x000fca000000080d */
[----:B------:R0:W0:Y:S01]  /*1150*/  F2F.F32.F64 R18, R18 ;  /* 0x0000001200127310 */ /* 0x0000220000301000 */
[----:B------:R-:W-:-:S04]  /*1160*/  FFMA R12, R13, R8, 3 ;  /* 0x404000000d0c7423 */ /* 0x000fc80000000008 */
[----:B------:R-:W-:-:S04]  /*1170*/  FFMA R7, R6, R12, RZ ;  /* 0x0000000c06077223 */ /* 0x000fc800000000ff */
[----:B------:R-:W-:-:S04]  /*1180*/  FFMA R8, R7, -0.3333333432674407959, R6 ;  /* 0xbeaaaaab07087823 */ /* 0x000fc80000000006 */
[----:B------:R-:W-:Y:S01]  /*1190*/  FFMA R8, R12, R8, R7 ;  /* 0x000000080c087223 */ /* 0x000fe20000000007 */
[----:B-1----:R-:W-:Y:S06]  /*11a0*/  @!P0 BRA `(.L_x_19) ;  /* 0x0000000000148947 */ /* 0x002fec0003800000 */
[----:B------:R-:W-:Y:S01]  /*11b0*/  MOV R7, R6 ;  /* 0x0000000600077202 */ /* 0x000fe20000000f00 */
[----:B------:R-:W-:Y:S01]  /*11c0*/  IMAD.MOV.U32 R8, RZ, RZ, 0x3eaaaaab ;  /* 0x3eaaaaabff087424 */ /* 0x000fe200078e00ff */
[----:B------:R-:W-:-:S07]  /*11d0*/  MOV R12, 0x11f0 ;  /* 0x000011f0000c7802 */ /* 0x000fce0000000f00 */
[----:B0-234-:R-:W-:Y:S05]  /*11e0*/  CALL.REL.NOINC `($__internal_1_$__cuda_sm3x_div_rn_noftz_f32_slowpath) ;  /* 0x0000001400387944 */ /* 0x01dfea0003c00000 */
[----:B------:R-:W-:-:S07]  /*11f0*/  MOV R8, R7 ;  /* 0x0000000700087202 */ /* 0x000fce0000000f00 */
.L_x_19:
[----:B------:R-:W-:Y:S05]  /*1200*/  BSYNC.RECONVERGENT B0 ;  /* 0x0000000000007941 */ /* 0x000fea0003800200 */
.L_x_18:
[----:B------:R-:W1:Y:S01]  /*1210*/  MUFU.RCP64H R39, 0.22222220897674560547 ;  /* 0x3fcc71c700277908 */ /* 0x000e620000001800 */
[----:B------:R-:W-:Y:S02]  /*1220*/  HFMA2 R13, -RZ, RZ, 1.94921875, 11832 ;  /* 0x3fcc71c7ff0d7431 */ /* 0x000fe400000001ff */
[----:B------:R-:W-:Y:S02]  /*1230*/  IMAD.MOV.U32 R12, RZ, RZ, 0x38e38e40 ;  /* 0x38e38e40ff0c7424 */ /* 0x000fe400078e00ff */
[----:B------:R-:W-:Y:S01]  /*1240*/  FMUL R6, R6, R6 ;  /* 0x0000000606067220 */ /* 0x000fe20000400000 */
[----:B------:R-:W-:Y:S01]  /*1250*/  IMAD.MOV.U32 R38, RZ, RZ, 0x1 ;  /* 0x00000001ff267424 */ /* 0x000fe200078e00ff */
[----:B------:R-:W-:Y:S01]  /*1260*/  BSSY.RECONVERGENT B0, `(.L_x_20) ;  /* 0x0000017000007945 */ /* 0x000fe20003800200 */
[----:B------:R-:W5:Y:S08]  /*1270*/  F2F.F64.F32 R44, R8 ;  /* 0x00000008002c7310 */ /* 0x000f700000201800 */
[----:B------:R-:W0:Y:S01]  /*1280*/  F2F.F64.F32 R6, R6 ;  /* 0x0000000600067310 */ /* 0x000e220000201800 */
[----:B-1----:R-:W-:-:S02]  /*1290*/  DFMA R40, R38, -R12, 1 ;  /* 0x3ff000002628742b */ /* 0x002fc4000000080c */
[----:B-----5:R-:W-:-:S06]  /*12a0*/  DADD R44, R44, 1 ;  /* 0x3ff000002c2c7429 */ /* 0x020fcc0000000000 */
[----:B------:R-:W-:Y:S01]  /*12b0*/  DFMA R40, R40, R40, R40 ;  /* 0x000000282828722b */ /* 0x000fe20000000028 */
[----:B0-----:R-:W-:-:S07]  /*12c0*/  FSETP.GEU.AND P1, PT, |R7|, 6.5827683646048100446e-37, PT ;  /* 0x036000000700780b */ /* 0x001fce0003f2e200 */
[----:B------:R-:W-:-:S08]  /*12d0*/  DFMA R38, R38, R40, R38 ;  /* 0x000000282626722b */ /* 0x000fd00000000026 */
[----:B------:R-:W-:-:S08]  /*12e0*/  DFMA R40, R38, -R12, 1 ;  /* 0x3ff000002628742b */ /* 0x000fd0000000080c */
[----:B------:R-:W-:-:S08]  /*12f0*/  DFMA R40, R38, R40, R38 ;  /* 0x000000282628722b */ /* 0x000fd00000000026 */
[----:B------:R-:W-:-:S08]  /*1300*/  DMUL R38, R40, R6 ;  /* 0x0000000628267228 */ /* 0x000fd00000000000 */
[----:B------:R-:W-:-:S08]  /*1310*/  DFMA R12, R38, -R12, R6 ;  /* 0x8000000c260c722b */ /* 0x000fd00000000006 */
[----:B------:R-:W-:-:S10]  /*1320*/  DFMA R12, R40, R12, R38 ;  /* 0x0000000c280c722b */ /* 0x000fd40000000026 */
[----:B------:R-:W-:-:S05]  /*1330*/  FFMA R14, RZ, 1.5972222089767456055, R13 ;  /* 0x3fcc71c7ff0e7823 */ /* 0x000fca000000000d */
[----:B------:R-:W-:-:S13]  /*1340*/  FSETP.GT.AND P0, PT, |R14|, 1.469367938527859385e-39, PT ;  /* 0x001000000e00780b */ /* 0x000fda0003f04200 */
[----:B------:R-:W-:Y:S05]  /*1350*/  @P0 BRA P1, `(.L_x_21) ;  /* 0x00000000001c0947 */ /* 0x000fea0000800000 */
[----:B------:R-:W-:Y:S01]  /*1360*/  IMAD.MOV.U32 R8, RZ, RZ, R7 ;  /* 0x000000ffff087224 */ /* 0x000fe200078e0007 */
[----:B------:R-:W-:Y:S01]  /*1370*/  MOV R14, R6 ;  /* 0x00000006000e7202 */ /* 0x000fe20000000f00 */
[----:B------:R-:W-:Y:S01]  /*1380*/  IMAD.MOV.U32 R13, RZ, RZ, 0x3fcc71c7 ;  /* 0x3fcc71c7ff0d7424 */ /* 0x000fe200078e00ff */
[----:B------:R-:W-:Y:S02]  /*1390*/  MOV R12, 0x38e38e40 ;  /* 0x38e38e40000c7802 */ /* 0x000fe40000000f00 */
[----:B------:R-:W-:-:S07]  /*13a0*/  MOV R7, 0x13c0 ;  /* 0x000013c000077802 */ /* 0x000fce0000000f00 */
[----:B--234-:R-:W-:Y:S05]  /*13b0*/  CALL.REL.NOINC `($__internal_0_$__cuda_sm20_div_rn_f64_full) ;  /* 0x0000000c00347944 */ /* 0x01cfea0003c00000 */
[----:B------:R-:W-:-:S07]  /*13c0*/  MOV R13, R8 ;  /* 0x00000008000d7202 */ /* 0x000fce0000000f00 */
.L_x_21:
[----:B------:R-:W-:Y:S05]  /*13d0*/  BSYNC.RECONVERGENT B0 ;  /* 0x0000000000007941 */ /* 0x000fea0003800200 */
.L_x_20:
        /* <DEDUP_REMOVED lines=9> */
[----:B------:R-:W-:Y:S02]  /*1470*/  DMUL R44, R42, R44 ;  /* 0x0000002c2a2c7228 */ /* 0x000fe40000000000 */
[----:B------:R-:W-:-:S04]  /*1480*/  FFMA R7, R8, -0.3333333432674407959, R5 ;  /* 0xbeaaaaab08077823 */ /* 0x000fc80000000005 */
[----:B------:R1:W1:Y:S01]  /*1490*/  F2F.F32.F64 R6, R44 ;  /* 0x0000002c00067310 */ /* 0x0002620000301000 */
[----:B------:R-:W-:Y:S01]  /*14a0*/  FFMA R7, R13, R7, R8 ;  /* 0x000000070d077223 */ /* 0x000fe20000000008 */
[----:B0-----:R-:W-:Y:S06]  /*14b0*/  @!P0 BRA `(.L_x_23) ;  /* 0x0000000000108947 */ /* 0x001fec0003800000 */
[----:B------:R-:W-:Y:S01]  /*14c0*/  IMAD.MOV.U32 R7, RZ, RZ, R5 ;  /* 0x000000ffff077224 */ /* 0x000fe200078e0005 */
[----:B------:R-:W-:Y:S02]  /*14d0*/  MOV R8, 0x3eaaaaab ;  /* 0x3eaaaaab00087802 */ /* 0x000fe40000000f00 */
[----:B------:R-:W-:-:S07]  /*14e0*/  MOV R12, 0x1500 ;  /* 0x00001500000c7802 */ /* 0x000fce0000000f00 */
[----:B-1234-:R-:W-:Y:S05]  /*14f0*/  CALL.REL.NOINC `($__internal_1_$__cuda_sm3x_div_rn_noftz_f32_slowpath) ;  /* 0x0000001000747944 */ /* 0x01efea0003c00000 */
.L_x_23:
[----:B------:R-:W-:Y:S05]  /*1500*/  BSYNC.RECONVERGENT B0 ;  /* 0x0000000000007941 */ /* 0x000fea0003800200 */
.L_x_22:
[----:B------:R-:W0:Y:S01]  /*1510*/  MUFU.RCP64H R41, 0.22222220897674560547 ;  /* 0x3fcc71c700297908 */ /* 0x000e220000001800 */
[----:B------:R-:W-:Y:S01]  /*1520*/  IMAD.MOV.U32 R12, RZ, RZ, 0x38e38e40 ;  /* 0x38e38e40ff0c7424 */ /* 0x000fe200078e00ff */
[----:B------:R-:W-:Y:S01]  /*1530*/  MOV R13, 0x3fcc71c7 ;  /* 0x3fcc71c7000d7802 */ /* 0x000fe20000000f00 */
[----:B------:R-:W-:Y:S01]  /*1540*/  IMAD.MOV.U32 R40, RZ, RZ, 0x1 ;  /* 0x00000001ff287424 */ /* 0x000fe200078e00ff */
[----:B------:R-:W-:Y:S05]  /*1550*/  BSSY.RECONVERGENT B0, `(.L_x_24) ;  /* 0x0000018000007945 */ /* 0x000fea0003800200 */
[----:B0-----:R-:W-:-:S08]  /*1560*/  DFMA R38, R40, -R12, 1 ;  /* 0x3ff000002826742b */ /* 0x001fd0000000080c */
[----:B------:R-:W-:-:S08]  /*1570*/  DFMA R38, R38, R38, R38 ;  /* 0x000000262626722b */ /* 0x000fd00000000026 */
[----:B------:R-:W-:Y:S01]  /*1580*/  DFMA R40, R40, R38, R40 ;  /* 0x000000262828722b */ /* 0x000fe20000000028 */
[----:B------:R-:W-:-:S07]  /*1590*/  FMUL R38, R5, R5 ;  /* 0x0000000505267220 */ /* 0x000fce0000400000 */
[C---:B-1----:R-:W-:Y:S01]  /*15a0*/  DFMA R44, R40.reuse, -R12, 1 ;  /* 0x3ff00000282c742b */ /* 0x042fe2000000080c */
[----:B------:R-:W0:Y:S07]  /*15b0*/  F2F.F64.F32 R38, R38 ;  /* 0x0000002600267310 */ /* 0x000e2e0000201800 */
[----:B------:R-:W-:-:S08]  /*15c0*/  DFMA R44, R40, R44, R40 ;  /* 0x0000002c282c722b */ /* 0x000fd00000000028 */
[----:B0-----:R-:W-:Y:S01]  /*15d0*/  DMUL R40, R44, R38 ;  /* 0x000000262c287228 */ /* 0x001fe20000000000 */
[----:B------:R-:W-:-:S07]  /*15e0*/  FSETP.GEU.AND P1, PT, |R39|, 6.5827683646048100446e-37, PT ;  /* 0x036000002700780b */ /* 0x000fce0003f2e200 */
[----:B------:R-:W-:-:S08]  /*15f0*/  DFMA R12, R40, -R12, R38 ;  /* 0x8000000c280c722b */ /* 0x000fd00000000026 */
[----:B------:R-:W-:Y:S01]  /*1600*/  DFMA R12, R44, R12, R40 ;  /* 0x0000000c2c0c722b */ /* 0x000fe20000000028 */
[----:B------:R-:W0:Y:S09]  /*1610*/  F2F.F64.F32 R44, R7 ;  /* 0x00000007002c7310 */ /* 0x000e320000201800 */
[----:B------:R-:W-:-:S05]  /*1620*/  FFMA R5, RZ, 1.5972222089767456055, R13 ;  /* 0x3fcc71c7ff057823 */ /* 0x000fca000000000d */
[----:B------:R-:W-:Y:S01]  /*1630*/  FSETP.GT.AND P0, PT, |R5|, 1.469367938527859385e-39, PT ;  /* 0x001000000500780b */ /* 0x000fe20003f04200 */
[----:B0-----:R-:W-:-:S12]  /*1640*/  DADD R44, R44, 1 ;  /* 0x3ff000002c2c7429 */ /* 0x001fd80000000000 */
[----:B------:R-:W-:Y:S05]  /*1650*/  @P0 BRA P1, `(.L_x_25) ;  /* 0x00000000001c0947 */ /* 0x000fea0000800000 */
[----:B------:R-:W-:Y:S01]  /*1660*/  MOV R14, R38 ;  /* 0x00000026000e7202 */ /* 0x000fe20000000f00 */
[----:B------:R-:W-:Y:S01]  /*1670*/  IMAD.MOV.U32 R8, RZ, RZ, R39 ;  /* 0x000000ffff087224 */ /* 0x000fe200078e0027 */
[----:B------:R-:W-:Y:S01]  /*1680*/  MOV R12, 0x38e38e40 ;  /* 0x38e38e40000c7802 */ /* 0x000fe20000000f00 */
[----:B------:R-:W-:Y:S01]  /*1690*/  IMAD.MOV.U32 R13, RZ, RZ, 0x3fcc71c7 ;  /* 0x3fcc71c7ff0d7424 */ /* 0x000fe200078e00ff */
[----:B------:R-:W-:-:S07]  /*16a0*/  MOV R7, 0x16c0 ;  /* 0x000016c000077802 */ /* 0x000fce0000000f00 */
[----:B--234-:R-:W-:Y:S05]  /*16b0*/  CALL.REL.NOINC `($__internal_0_$__cuda_sm20_div_rn_f64_full) ;  /* 0x0000000800747944 */ /* 0x01cfea0003c00000 */
[----:B------:R-:W-:-:S07]  /*16c0*/  MOV R13, R8 ;  /* 0x00000008000d7202 */ /* 0x000fce0000000f00 */
.L_x_25:
[----:B------:R-:W-:Y:S05]  /*16d0*/  BSYNC.RECONVERGENT B0 ;  /* 0x0000000000007941 */ /* 0x000fea0003800200 */
.L_x_24:
        /* <DEDUP_REMOVED lines=18> */
.L_x_27:
[----:B------:R-:W-:Y:S05]  /*1800*/  BSYNC.RECONVERGENT B0 ;  /* 0x0000000000007941 */ /* 0x000fea0003800200 */
.L_x_26:
[----:B------:R-:W0:Y:S01]  /*1810*/  MUFU.RCP64H R41, 0.22222220897674560547 ;  /* 0x3fcc71c700297908 */ /* 0x000e220000001800 */
[----:B------:R-:W-:Y:S02]  /*1820*/  HFMA2 R40, -RZ, RZ, 0, 5.9604644775390625e-08 ;  /* 0x00000001ff287431 */ /* 0x000fe400000001ff */
[----:B------:R-:W-:Y:S01]  /*1830*/  IMAD.MOV.U32 R12, RZ, RZ, 0x38e38e40 ;  /* 0x38e38e40ff0c7424 */ /* 0x000fe200078e00ff */
[----:B------:R-:W-:Y:S01]  /*1840*/  MOV R13, 0x3fcc71c7 ;  /* 0x3fcc71c7000d7802 */ /* 0x000fe20000000f00 */
        /* <DEDUP_REMOVED lines=24> */
.L_x_29:
[----:B------:R-:W-:Y:S05]  /*19d0*/  BSYNC.RECONVERGENT B0 ;  /* 0x0000000000007941 */ /* 0x000fea0003800200 */
.L_x_28:
        /* <DEDUP_REMOVED lines=14> */
[----:B------:R-:W-:Y:S02]  /*1ac0*/  MOV R7, R0 ;  /* 0x0000000000077202 */ /* 0x000fe40000000f00 */
[----:B------:R-:W-:Y:S02]  /*1ad0*/  MOV R8, 0x3eaaaaab ;  /* 0x3eaaaaab00087802 */ /* 0x000fe40000000f00 */
[----:B------:R-:W-:-:S07]  /*1ae0*/  MOV R12, 0x1b00 ;  /* 0x00001b00000c7802 */ /* 0x000fce0000000f00 */
[----:B-1234-:R-:W-:Y:S05]  /*1af0*/  CALL.REL.NOINC `($__internal_1_$__cuda_sm3x_div_rn_noftz_f32_slowpath) ;  /* 0x0000000800f47944 */ /* 0x01efea0003c00000 */
.L_x_31:
[----:B------:R-:W-:Y:S05]  /*1b00*/  BSYNC.RECONVERGENT B0 ;  /* 0x0000000000007941 */ /* 0x000fea0003800200 */
.L_x_30:
        /* <DEDUP_REMOVED lines=28> */
.L_x_33:
[----:B------:R-:W-:Y:S05]  /*1cd0*/  BSYNC.RECONVERGENT B0 ;  /* 0x0000000000007941 */ /* 0x000fea0003800200 */
.L_x_32:
[----:B------:R-:W0:Y:S01]  /*1ce0*/  LDC.64 R38, c[0x0][0x380] ;  /* 0x0000e000ff267b82 */ /* 0x000e220000000a00 */
[----:B------:R-:W1:Y:S01]  /*1cf0*/  LDCU UR6, c[0x0][0x420] ;  /* 0x00008400ff0677ac */ /* 0x000e620008000800 */
[----:B---3--:R-:W-:-:S04]  /*1d00*/  FADD R9, -R10, R9 ;  /* 0x000000090a097221 */ /* 0x008fc80000000100 */
[----:B-1----:R-:W-:Y:S01]  /*1d10*/  FFMA R7, R9, UR6, R10 ;  /* 0x0000000609077c23 */ /* 0x002fe2000800000a */
[----:B0-----:R-:W-:Y:S02]  /*1d20*/  IMAD.WIDE.U32 R8, R11, 0x4, R38 ;  /* 0x000000040b087825 */ /* 0x001fe400078e0026 */
[----:B------:R-:W0:Y:S03]  /*1d30*/  LDC.64 R38, c[0x0][0x388] ;  /* 0x0000e200ff267b82 */ /* 0x000e260000000a00 */
[----:B------:R1:W-:Y:S04]  /*1d40*/  STG.E desc[UR4][R8.64], R7 ;  /* 0x0000000708007986 */ /* 0x0003e8000c101904 */
[----:B------:R-:W2:Y:S01]  /*1d50*/  LDG.E R34, desc[UR4][R34.64] ;  /* 0x0000000422227981 */ /* 0x000ea2000c1e1900 */
[----:B-1----:R-:W1:Y:S01]  /*1d60*/  LDC.64 R8, c[0x0][0x398] ;  /* 0x0000e600ff087b82 */ /* 0x002e620000000a00 */
[----:B--2---:R-:W-:Y:S01]  /*1d70*/  FADD R19, R15, -R34 ;  /* 0x800000220f137221 */ /* 0x004fe20000000000 */
[----:B0-----:R-:W-:-:S06]  /*1d80*/  IMAD.WIDE.U32 R14, R11, 0x4, R38 ;  /* 0x000000040b0e7825 */ /* 0x001fcc00078e0026 */
[----:B------:R-:W0:Y:S01]  /*1d90*/  LDC.64 R38, c[0x0][0x390] ;  /* 0x0000e400ff267b82 */ /* 0x000e220000000a00 */
[----:B------:R-:W-:-:S05]  /*1da0*/  FFMA R19, R19, UR6, R34 ;  /* 0x0000000613137c23 */ /* 0x000fca0008000022 */
[----:B------:R2:W-:Y:S04]  /*1db0*/  STG.E desc[UR4][R14.64], R19 ;  /* 0x000000130e007986 */ /* 0x0005e8000c101904 */
[----:B------:R-:W4:Y:S01]  /*1dc0*/  LDG.E R32, desc[UR4][R32.64] ;  /* 0x0000000420207981 */ /* 0x000f22000c1e1900 */
[----:B-1----:R-:W-:Y:S01]  /*1dd0*/  IMAD.WIDE.U32 R8, R11, 0x4, R8 ;  /* 0x000000040b087825 */ /* 0x002fe200078e0008 */
[----:B--2---:R-:W1:Y:S03]  /*1de0*/  LDC.64 R14, c[0x0][0x3a0] ;  /* 0x0000e800ff0e7b82 */ /* 0x004e660000000a00 */
[----:B----4-:R-:W-:Y:S01]  /*1df0*/  FADD R37, R17, -R32 ;  /* 0x8000002011257221 */ /* 0x010fe20000000000 */
[----:B0-----:R-:W-:-:S04]  /*1e00*/  IMAD.WIDE.U32 R16, R11, 0x4, R38 ;  /* 0x000000040b107825 */ /* 0x001fc800078e0026 */
[----:B------:R-:W-:-:S05]  /*1e10*/  FFMA R37, R37, UR6, R32 ;  /* 0x0000000625257c23 */ /* 0x000fca0008000020 */
[----:B------:R0:W-:Y:S04]  /*1e20*/  STG.E desc[UR4][R16.64], R37 ;  /* 0x0000002510007986 */ /* 0x0001e8000c101904 */
[----:B------:R-:W2:Y:S01]  /*1e30*/  LDG.E R31, desc[UR4][R30.64] ;  /* 0x000000041e1f7981 */ /* 0x000ea2000c1e1900 */
[----:B-1----:R-:W-:Y:S01]  /*1e40*/  IMAD.WIDE.U32 R14, R11, 0x4, R14 ;  /* 0x000000040b0e7825 */ /* 0x002fe200078e000e */
[----:B0-----:R-:W0:Y:S03]  /*1e50*/  LDC.64 R16, c[0x0][0x3a8] ;  /* 0x0000ea00ff107b82 */ /* 0x001e260000000a00 */
[----:B--2---:R-:W-:-:S04]  /*1e60*/  FADD R36, R36, -R31 ;  /* 0x8000001f24247221 */ /* 0x004fc80000000000 */
[----:B------:R-:W-:-:S05]  /*1e70*/  FFMA R19, R36, UR6, R31 ;  /* 0x0000000624137c23 */ /* 0x000fca000800001f */
[----:B------:R1:W-:Y:S04]  /*1e80*/  STG.E desc[UR4][R8.64], R19 ;  /* 0x0000001308007986 */ /* 0x0003e8000c101904 */
[----:B------:R-:W2:Y:S01]  /*1e90*/  LDG.E R29, desc[UR4][R28.64] ;  /* 0x000000041c1d7981 */ /* 0x000ea2000c1e1900 */
[----:B-1----:R-:W1:Y:S01]  /*1ea0*/  LDC.64 R8, c[0x0][0x3b0] ;  /* 0x0000ec00ff087b82 */ /* 0x002e620000000a00 */
[----:B--2---:R-:W-:-:S04]  /*1eb0*/  FADD R18, R18, -R29 ;  /* 0x8000001d12127221 */ /* 0x004fc80000000000 */
[----:B------:R-:W-:-:S05]  /*1ec0*/  FFMA R33, R18, UR6, R29 ;  /* 0x0000000612217c23 */ /* 0x000fca000800001d */
[----:B------:R2:W-:Y:S04]  /*1ed0*/  STG.E desc[UR4][R14.64], R33 ;  /* 0x000000210e007986 */ /* 0x0005e8000c101904 */
[----:B------:R-:W3:Y:S01]  /*1ee0*/  LDG.E R27, desc[UR4][R26.64] ;  /* 0x000000041a1b7981 */ /* 0x000ee2000c1e1900 */
[C---:B-1----:R-:W-:Y:S01]  /*1ef0*/  IMAD.WIDE.U32 R8, R11.reuse, 0x4, R8 ;  /* 0x000000040b087825 */ /* 0x042fe200078e0008 */
[----:B--2---:R-:W1:Y:S03]  /*1f00*/  LDC.64 R14, c[0x0][0x3b8] ;  /* 0x0000ee00ff0e7b82 */ /* 0x004e660000000a00 */
[----:B---3--:R-:W-:Y:S01]  /*1f10*/  FADD R0, R6, -R27 ;  /* 0x8000001b06007221 */ /* 0x008fe20000000000 */
[----:B0-----:R-:W-:-:S04]  /*1f20*/  IMAD.WIDE.U32 R6, R11, 0x4, R16 ;  /* 0x000000040b067825 */ /* 0x001fc800078e0010 */
[----:B------:R-:W-:-:S05]  /*1f30*/  FFMA R17, R0, UR6, R27 ;  /* 0x0000000600117c23 */ /* 0x000fca000800001b */
[----:B------:R0:W-:Y:S04]  /*1f40*/  STG.E desc[UR4][R6.64], R17 ;  /* 0x0000001106007986 */ /* 0x0001e8000c101904 */
[----:B------:R-:W2:Y:S02]  /*1f50*/  LDG.E R24, desc[UR4][R24.64] ;  /* 0x0000000418187981 */ /* 0x000ea4000c1e1900 */
[----:B--2---:R-:W-:-:S04]  /*1f60*/  FADD R5, R5, -R24 ;  /* 0x8000001805057221 */ /* 0x004fc80000000000 */
[----:B------:R-:W-:-:S05]  /*1f70*/  FFMA R19, R5, UR6, R24 ;  /* 0x0000000605137c23 */ /* 0x000fca0008000018 */
[----:B------:R2:W-:Y:S04]  /*1f80*/  STG.E desc[UR4][R8.64], R19 ;  /* 0x0000001308007986 */ /* 0x0005e8000c101904 */
[----:B------:R-:W3:Y:S01]  /*1f90*/  LDG.E R23, desc[UR4][R22.64] ;  /* 0x0000000416177981 */ /* 0x000ee2000c1e1900 */
[----:B------:R-:W-:-:S08]  /*1fa0*/  DADD R44, R44, R12 ;  /* 0x000000002c2c7229 */ /* 0x000fd0000000000c */
[----:B------:R-:W-:Y:S01]  /*1fb0*/  DADD R44, R44, -R2 ;  /* 0x000000002c2c7229 */ /* 0x000fe20000000802 */
[----:B------:R-:W4:Y:S01]  /*1fc0*/  LDC.64 R2, c[0x0][0x3c0] ;  /* 0x0000f000ff027b82 */ /* 0x000f220000000a00 */
[----:B---3--:R-:W-:Y:S01]  /*1fd0*/  FADD R0, R4, -R23 ;  /* 0x8000001704007221 */ /* 0x008fe20000000000 */
[----:B-1----:R-:W-:-:S04]  /*1fe0*/  IMAD.WIDE.U32 R4, R11, 0x4, R14 ;  /* 0x000000040b047825 */ /* 0x002fc800078e000e */
[----:B0-----:R-:W-:-:S05]  /*1ff0*/  FFMA R7, R0, UR6, R23 ;  /* 0x0000000600077c23 */ /* 0x001fca0008000017 */
[----:B------:R-:W-:Y:S04]  /*2000*/  STG.E desc[UR4][R4.64], R7 ;  /* 0x0000000704007986 */ /* 0x000fe8000c101904 */
[----:B------:R-:W3:Y:S01]  /*2010*/  LDG.E R21, desc[UR4][R20.64] ;  /* 0x0000000414157981 */ /* 0x000ee2000c1e1900 */
[----:B------:R-:W-:Y:S01]  /*2020*/  DMUL R44, R42, R44 ;  /* 0x0000002c2a2c7228 */ /* 0x000fe20000000000 */
[----:B----4-:R-:W-:-:S09]  /*2030*/  IMAD.WIDE.U32 R2, R11, 0x4, R2 ;  /* 0x000000040b027825 */ /* 0x010fd200078e0002 */
[----:B------:R-:W3:Y:S02]  /*2040*/  F2F.F32.F64 R44, R44 ;  /* 0x0000002c002c7310 */ /* 0x000ee40000301000 */
[----:B---3--:R-:W-:-:S04]  /*2050*/  FADD R0, R44, -R21 ;  /* 0x800000152c007221 */ /* 0x008fc80000000000 */
[----:B--2---:R-:W-:-:S05]  /*2060*/  FFMA R9, R0, UR6, R21 ;  /* 0x0000000600097c23 */ /* 0x004fca0008000015 */
[----:B------:R-:W-:Y:S01]  /*2070*/  STG.E desc[UR4][R2.64], R9 ;  /* 0x0000000902007986 */ /* 0x000fe2000c101904 */
[----:B------:R-:W-:Y:S05]  /*2080*/  EXIT ;  /* 0x000000000000794d */ /* 0x000fea0003800000 */
        .weak           $__internal_0_$__cuda_sm20_div_rn_f64_full
        .type           $__internal_0_$__cuda_sm20_div_rn_f64_full,@function
        .size           $__internal_0_$__cuda_sm20_div_rn_f64_full,($__internal_1_$__cuda_sm3x_div_rn_noftz_f32_slowpath - $__internal_0_$__cuda_sm20_div_rn_f64_full)
$__internal_0_$__cuda_sm20_div_rn_f64_full:
[----:B------:R-:W-:Y:S01]  /*2090*/  IMAD.MOV.U32 R51, RZ, RZ, R8 ;  /* 0x000000ffff337224 */ /* 0x000fe200078e0008 */
[C---:B------:R-:W-:Y:S01]  /*20a0*/  FSETP.GEU.AND P0, PT, |R13|.reuse, 1.469367938527859385e-39, PT ;  /* 0x001000000d00780b */ /* 0x040fe20003f0e200 */
[----:B------:R-:W-:Y:S01]  /*20b0*/  BSSY.RECONVERGENT B1, `(.L_x_34) ;  /* 0x000005c000017945 */ /* 0x000fe20003800200 */
[----:B------:R-:W-:Y:S02]  /*20c0*/  LOP3.LUT R38, R13, 0x800fffff, RZ, 0xc0, !PT ;  /* 0x800fffff0d267812 */ /* 0x000fe400078ec0ff */
[C---:B------:R-:W-:Y:S02]  /*20d0*/  FSETP.GEU.AND P2, PT, |R51|.reuse, 1.469367938527859385e-39, PT ;  /* 0x001000003300780b */ /* 0x040fe40003f4e200 */
[----:B------:R-:W-:Y:S02]  /*20e0*/  MOV R50, R14 ;  /* 0x0000000e00327202 */ /* 0x000fe40000000f00 */
[----:B------:R-:W-:Y:S02]  /*20f0*/  LOP3.LUT R39, R38, 0x3ff00000, RZ, 0xfc, !PT ;  /* 0x3ff0000026277812 */ /* 0x000fe400078efcff */
[----:B------:R-:W-:Y:S01]  /*2100*/  LOP3.LUT R8, R51, 0x7ff00000, RZ, 0xc0, !PT ;  /* 0x7ff0000033087812 */ /* 0x000fe200078ec0ff */
[----:B------:R-:W-:Y:S01]  /*2110*/  IMAD.MOV.U32 R54, RZ, RZ, R50 ;  /* 0x000000ffff367224 */ /* 0x000fe200078e0032 */
[----:B------:R-:W-:Y:S01]  /*2120*/  MOV R38, R12 ;  /* 0x0000000c00267202 */ /* 0x000fe20000000f00 */
[----:B------:R-:W-:Y:S01]  /*2130*/  @!P0 DMUL R38, R12, 8.98846567431157953865e+307 ;  /* 0x7fe000000c268828 */ /* 0x000fe20000000000 */
[----:B------:R-:W-:-:S03]  /*2140*/  LOP3.LUT R40, R13, 0x7ff00000, RZ, 0xc0, !PT ;  /* 0x7ff000000d287812 */ /* 0x000fc600078ec0ff */
[----:B------:R-:W-:Y:S02]  /*2150*/  @!P2 LOP3.LUT R14, R13, 0x7ff00000, RZ, 0xc0, !PT ;  /* 0x7ff000000d0ea812 */ /* 0x000fe400078ec0ff */
[----:B------:R-:W0:Y:S01]  /*2160*/  MUFU.RCP64H R47, R39 ;  /* 0x00000027002f7308 */ /* 0x000e220000001800 */
[C---:B------:R-:W-:Y:S02]  /*2170*/  ISETP.GE.U32.AND P1, PT, R8.reuse, R40, PT ;  /* 0x000000280800720c */ /* 0x040fe40003f26070 */
[----:B------:R-:W-:Y:S02]  /*2180*/  @!P2 ISETP.GE.U32.AND P3, PT, R8, R14, PT ;  /* 0x0000000e0800a20c */ /* 0x000fe40003f66070 */
[----:B------:R-:W-:Y:S02]  /*2190*/  MOV R14, 0x1ca00000 ;  /* 0x1ca00000000e7802 */ /* 0x000fe40000000f00 */
[----:B------:R-:W-:Y:S02]  /*21a0*/  @!P2 MOV R52, RZ ;  /* 0x000000ff0034a202 */ /* 0x000fe40000000f00 */
[----:B------:R-:W-:-:S02]  /*21b0*/  @!P2 SEL R46, R14, 0x63400000, !P3 ;  /* 0x634000000e2ea807 */ /* 0x000fc40005800000 */
[----:B------:R-:W-:Y:S02]  /*21c0*/  SEL R41, R14, 0x63400000, !P1 ;  /* 0x634000000e297807 */ /* 0x000fe40004800000 */
[--C-:B------:R-:W-:Y:S02]  /*21d0*/  @!P2 LOP3.LUT R46, R46, 0x80000000, R51.reuse, 0xf8, !PT ;  /* 0x800000002e2ea812 */ /* 0x100fe400078ef833 */
[----:B------:R-:W-:Y:S01]  /*21e0*/  LOP3.LUT R55, R41, 0x800fffff, R51, 0xf8, !PT ;  /* 0x800fffff29377812 */ /* 0x000fe200078ef833 */
[----:B------:R-:W-:Y:S01]  /*21f0*/  IMAD.MOV.U32 R41, RZ, RZ, R8 ;  /* 0x000000ffff297224 */ /* 0x000fe200078e0008 */
[----:B------:R-:W-:Y:S02]  /*2200*/  @!P2 LOP3.LUT R53, R46, 0x100000, RZ, 0xfc, !PT ;  /* 0x001000002e35a812 */ /* 0x000fe400078efcff */
[----:B------:R-:W-:Y:S02]  /*2210*/  MOV R46, 0x1 ;  /* 0x00000001002e7802 */ /* 0x000fe40000000f00 */
[----:B------:R-:W-:-:S02]  /*2220*/  @!P0 LOP3.LUT R40, R39, 0x7ff00000, RZ, 0xc0, !PT ;  /* 0x7ff0000027288812 */ /* 0x000fc400078ec0ff */
[----:B------:R-:W-:Y:S02]  /*2230*/  @!P2 DFMA R54, R54, 2, -R52 ;  /* 0x400000003636a82b */ /* 0x000fe40000000834 */
[----:B0-----:R-:W-:-:S08]  /*2240*/  DFMA R52, R46, -R38, 1 ;  /* 0x3ff000002e34742b */ /* 0x001fd00000000826 */
[----:B------:R-:W-:Y:S01]  /*2250*/  DFMA R52, R52, R52, R52 ;  /* 0x000000343434722b */ /* 0x000fe20000000034 */
[----:B------:R-:W-:-:S07]  /*2260*/  @!P2 LOP3.LUT R41, R55, 0x7ff00000, RZ, 0xc0, !PT ;  /* 0x7ff000003729a812 */ /* 0x000fce00078ec0ff */
[----:B------:R-:W-:-:S08]  /*2270*/  DFMA R46, R46, R52, R46 ;  /* 0x000000342e2e722b */ /* 0x000fd0000000002e */
[----:B------:R-:W-:-:S08]  /*2280*/  DFMA R56, R46, -R38, 1 ;  /* 0x3ff000002e38742b */ /* 0x000fd00000000826 */
[----:B------:R-:W-:-:S08]  /*2290*/  DFMA R56, R46, R56, R46 ;  /* 0x000000382e38722b */ /* 0x000fd0000000002e */
[----:B------:R-:W-:-:S08]  /*22a0*/  DMUL R46, R56, R54 ;  /* 0x00000036382e7228 */ /* 0x000fd00000000000 */
[----:B------:R-:W-:-:S08]  /*22b0*/  DFMA R52, R46, -R38, R54 ;  /* 0x800000262e34722b */ /* 0x000fd00000000036 */
[----:B------:R-:W-:Y:S01]  /*22c0*/  DFMA R52, R56, R52, R46 ;  /* 0x000000343834722b */ /* 0x000fe2000000002e */
[----:B------:R-:W-:-:S04]  /*22d0*/  IADD3 R46, PT, PT, R41, -0x1, RZ ;  /* 0xffffffff292e7810 */ /* 0x000fc80007ffe0ff */
[----:B------:R-:W-:Y:S02]  /*22e0*/  ISETP.GT.U32.AND P0, PT, R46, 0x7feffffe, PT ;  /* 0x7feffffe2e00780c */ /* 0x000fe40003f04070 */
[----:B------:R-:W-:-:S04]  /*22f0*/  IADD3 R46, PT, PT, R40, -0x1, RZ ;  /* 0xffffffff282e7810 */ /* 0x000fc80007ffe0ff */
[----:B------:R-:W-:-:S13]  /*2300*/  ISETP.GT.U32.OR P0, PT, R46, 0x7feffffe, P0 ;  /* 0x7feffffe2e00780c */ /* 0x000fda0000704470 */
[----:B------:R-:W-:Y:S05]  /*2310*/  @P0 BRA `(.L_x_35) ;  /* 0x0000000000740947 */ /* 0x000fea0003800000 */
[----:B------:R-:W-:-:S04]  /*2320*/  LOP3.LUT R40, R13, 0x7ff00000, RZ, 0xc0, !PT ;  /* 0x7ff000000d287812 */ /* 0x000fc800078ec0ff */
[CC--:B------:R-:W-:Y:S02]  /*2330*/  ISETP.GE.U32.AND P0, PT, R8.reuse, R40.reuse, PT ;  /* 0x000000280800720c */ /* 0x0c0fe40003f06070 */
[----:B------:R-:W-:Y:S02]  /*2340*/  VIADDMNMX R8, R8, -R40, 0xb9600000, !PT ;  /* 0xb960000008087446 */ /* 0x000fe40007800928 */
[----:B------:R-:W-:Y:S02]  /*2350*/  SEL R14, R14, 0x63400000, !P0 ;  /* 0x634000000e0e7807 */ /* 0x000fe40004000000 */
[----:B------:R-:W-:Y:S02]  /*2360*/  VIMNMX R8, PT, PT, R8, 0x46a00000, PT ;  /* 0x46a0000008087848 */ /* 0x000fe40003fe0100 */
[----:B------:R-:W-:-:S03]  /*2370*/  MOV R40, RZ ;  /* 0x000000ff00287202 */ /* 0x000fc60000000f00 */
[----:B------:R-:W-:-:S05]  /*2380*/  IMAD.IADD R8, R8, 0x1, -R14 ;  /* 0x0000000108087824 */ /* 0x000fca00078e0a0e */
[----:B------:R-:W-:-:S06]  /*2390*/  IADD3 R41, PT, PT, R8, 0x7fe00000, RZ ;  /* 0x7fe0000008297810 */ /* 0x000fcc0007ffe0ff */
[----:B------:R-:W-:-:S10]  /*23a0*/  DMUL R46, R52, R40 ;  /* 0x00000028342e7228 */ /* 0x000fd40000000000 */
[----:B------:R-:W-:-:S13]  /*23b0*/  FSETP.GTU.AND P0, PT, |R47|, 1.469367938527859385e-39, PT ;  /* 0x001000002f00780b */ /* 0x000fda0003f0c200 */
[----:B------:R-:W-:Y:S05]  /*23c0*/  @P0 BRA `(.L_x_36) ;  /* 0x0000000000a80947 */ /* 0x000fea0003800000 */
[----:B------:R-:W-:Y:S01]  /*23d0*/  DFMA R38, R52, -R38, R54 ;  /* 0x800000263426722b */ /* 0x000fe20000000036 */
[----:B------:R-:W-:-:S09]  /*23e0*/  IMAD.MOV.U32 R40, RZ, RZ, RZ ;  /* 0x000000ffff287224 */ /* 0x000fd200078e00ff */
[C---:B------:R-:W-:Y:S02]  /*23f0*/  FSETP.NEU.AND P0, PT, R39.reuse, RZ, PT ;  /* 0x000000ff2700720b */ /* 0x040fe40003f0d000 */
[----:B------:R-:W-:-:S04]  /*2400*/  LOP3.LUT R12, R39, 0x80000000, R13, 0x48, !PT ;  /* 0x80000000270c7812 */ /* 0x000fc800078e480d */
[----:B------:R-:W-:-:S07]  /*2410*/  LOP3.LUT R41, R12, R41, RZ, 0xfc, !PT ;  /* 0x000000290c297212 */ /* 0x000fce00078efcff */
[----:B------:R-:W-:Y:S05]  /*2420*/  @!P0 BRA `(.L_x_36) ;  /* 0x0000000000908947 */ /* 0x000fea0003800000 */
[C---:B------:R-:W-:Y:S02]  /*2430*/  IADD3 R39, PT, PT, -R8.reuse, RZ, RZ ;  /* 0x000000ff08277210 */ /* 0x040fe40007ffe1ff */
[----:B------:R-:W-:Y:S02]  /*2440*/  MOV R38, RZ ;  /* 0x000000ff00267202 */ /* 0x000fe40000000f00 */
[----:B------:R-:W-:-:S04]  /*2450*/  IADD3 R8, PT, PT, -R8, -0x43300000, RZ ;  /* 0xbcd0000008087810 */ /* 0x000fc80007ffe1ff */
[----:B------:R-:W-:Y:S02]  /*2460*/  DFMA R38, R46, -R38, R52 ;  /* 0x800000262e26722b */ /* 0x000fe40000000034 */
[----:B------:R-:W-:-:S08]  /*2470*/  DMUL.RP R52, R52, R40 ;  /* 0x0000002834347228 */ /* 0x000fd00000008000 */
[----:B------:R-:W-:Y:S02]  /*2480*/  FSETP.NEU.AND P0, PT, |R39|, R8, PT ;  /* 0x000000082700720b */ /* 0x000fe40003f0d200 */
[----:B------:R-:W-:Y:S02]  /*2490*/  LOP3.LUT R12, R53, R12, RZ, 0x3c, !PT ;  /* 0x0000000c350c7212 */ /* 0x000fe400078e3cff */
[----:B------:R-:W-:Y:S02]  /*24a0*/  FSEL R8, R52, R46, !P0 ;  /* 0x0000002e34087208 */ /* 0x000fe40004000000 */
[----:B------:R-:W-:-:S03]  /*24b0*/  FSEL R12, R12, R47, !P0 ;  /* 0x0000002f0c0c7208 */ /* 0x000fc60004000000 */
[----:B------:R-:W-:Y:S01]  /*24c0*/  IMAD.MOV.U32 R46, RZ, RZ, R8 ;  /* 0x000000ffff2e7224 */ /* 0x000fe200078e0008 */
[----:B------:R-:W-:Y:S01]  /*24d0*/  MOV R47, R12 ;  /* 0x0000000c002f7202 */ /* 0x000fe20000000f00 */
[----:B------:R-:W-:Y:S06]  /*24e0*/  BRA `(.L_x_36) ;  /* 0x0000000000607947 */ /* 0x000fec0003800000 */
.L_x_35:
[----:B------:R-:W-:-:S14]  /*24f0*/  DSETP.NAN.AND P0, PT, R50, R50, PT ;  /* 0x000000323200722a */ /* 0x000fdc0003f08000 */
[----:B------:R-:W-:Y:S05]  /*2500*/  @P0 BRA `(.L_x_37) ;  /* 0x00000000004c0947 */ /* 0x000fea0003800000 */
[----:B------:R-:W-:-:S14]  /*2510*/  DSETP.NAN.AND P0, PT, R12, R12, PT ;  /* 0x0000000c0c00722a */ /* 0x000fdc0003f08000 */
[----:B------:R-:W-:Y:S05]  /*2520*/  @P0 BRA `(.L_x_38) ;  /* 0x0000000000340947 */ /* 0x000fea0003800000 */
[----:B------:R-:W-:Y:S01]  /*2530*/  ISETP.NE.AND P0, PT, R41, R40, PT ;  /* 0x000000282900720c */ /* 0x000fe20003f05270 */
[----:B------:R-:W-:Y:S01]  /*2540*/  IMAD.MOV.U32 R47, RZ, RZ, -0x80000 ;  /* 0xfff80000ff2f7424 */ /* 0x000fe200078e00ff */
[----:B------:R-:W-:-:S11]  /*2550*/  MOV R46, 0x0 ;  /* 0x00000000002e7802 */ /* 0x000fd60000000f00 */
[----:B------:R-:W-:Y:S05]  /*2560*/  @!P0 BRA `(.L_x_36) ;  /* 0x0000000000408947 */ /* 0x000fea0003800000 */
[----:B------:R-:W-:Y:S02]  /*2570*/  ISETP.NE.AND P0, PT, R41, 0x7ff00000, PT ;  /* 0x7ff000002900780c */ /* 0x000fe40003f05270 */
[----:B------:R-:W-:Y:S02]  /*2580*/  LOP3.LUT R12, R51, 0x80000000, R13, 0x48, !PT ;  /* 0x80000000330c7812 */ /* 0x000fe400078e480d */
[----:B------:R-:W-:-:S13]  /*2590*/  ISETP.EQ.OR P0, PT, R40, RZ, !P0 ;  /* 0x000000ff2800720c */ /* 0x000fda0004702670 */
[----:B------:R-:W-:Y:S02]  /*25a0*/  @P0 LOP3.LUT R8, R12, 0x7ff00000, RZ, 0xfc, !PT ;  /* 0x7ff000000c080812 */ /* 0x000fe400078efcff */
[----:B------:R-:W-:Y:S01]  /*25b0*/  @!P0 MOV R46, RZ ;  /* 0x000000ff002e8202 */ /* 0x000fe20000000f00 */
[----:B------:R-:W-:Y:S01]  /*25c0*/  @P0 IMAD.MOV.U32 R46, RZ, RZ, RZ ;  /* 0x000000ffff2e0224 */ /* 0x000fe200078e00ff */
[----:B------:R-:W-:Y:S02]  /*25d0*/  @!P0 MOV R47, R12 ;  /* 0x0000000c002f8202 */ /* 0x000fe40000000f00 */
[----:B------:R-:W-:Y:S01]  /*25e0*/  @P0 MOV R47, R8 ;  /* 0x00000008002f0202 */ /* 0x000fe20000000f00 */
[----:B------:R-:W-:Y:S06]  /*25f0*/  BRA `(.L_x_36) ;  /* 0x00000000001c7947 */ /* 0x000fec0003800000 */
.L_x_38:
[----:B------:R-:W-:Y:S02]  /*2600*/  LOP3.LUT R8, R13, 0x80000, RZ, 0xfc, !PT ;  /* 0x000800000d087812 */ /* 0x000fe400078efcff */
[----:B------:R-:W-:-:S03]  /*2610*/  MOV R46, R12 ;  /* 0x0000000c002e7202 */ /* 0x000fc60000000f00 */
[----:B------:R-:W-:Y:S01]  /*2620*/  IMAD.MOV.U32 R47, RZ, RZ, R8 ;  /* 0x000000ffff2f7224 */ /* 0x000fe200078e0008 */
[----:B------:R-:W-:Y:S06]  /*2630*/  BRA `(.L_x_36) ;  /* 0x00000000000c7947 */ /* 0x000fec0003800000 */
.L_x_37:
[----:B------:R-:W-:Y:S02]  /*2640*/  LOP3.LUT R8, R51, 0x80000, RZ, 0xfc, !PT ;  /* 0x0008000033087812 */ /* 0x000fe400078efcff */
[----:B------:R-:W-:Y:S02]  /*2650*/  MOV R46, R50 ;  /* 0x00000032002e7202 */ /* 0x000fe40000000f00 */
[----:B------:R-:W-:-:S07]  /*2660*/  MOV R47, R8 ;  /* 0x00000008002f7202 */ /* 0x000fce0000000f00 */
.L_x_36:
[----:B------:R-:W-:Y:S05]  /*2670*/  BSYNC.RECONVERGENT B1 ;  /* 0x0000000000017941 */ /* 0x000fea0003800200 */
.L_x_34:
[----:B------:R-:W-:Y:S01]  /*2680*/  MOV R38, R7 ;  /* 0x0000000700267202 */ /* 0x000fe20000000f00 */
[----:B------:R-:W-:Y:S01]  /*2690*/  IMAD.MOV.U32 R39, RZ, RZ, 0x0 ;  /* 0x00000000ff277424 */ /* 0x000fe200078e00ff */
[----:B------:R-:W-:Y:S01]  /*26a0*/  MOV R8, R47 ;  /* 0x0000002f00087202 */ /* 0x000fe20000000f00 */
[----:B------:R-:W-:Y:S02]  /*26b0*/  IMAD.MOV.U32 R12, RZ, RZ, R46 ;  /* 0x000000ffff0c7224 */ /* 0x000fe400078e002e */
[----:B------:R-:W-:Y:S05]  /*26c0*/  RET.REL.NODEC R38 `(_Z20lb_relaxation_kernelPfS_S_S_S_S_S_S_S_S_S_S_S_S_S_S_S_S_PKtiif) ;  /* 0xffffffd8264c7950 */ /* 0x000fea0003c3ffff */
        .weak           $__internal_1_$__cuda_sm3x_div_rn_noftz_f32_slowpath
        .type           $__internal_1_$__cuda_sm3x_div_rn_noftz_f32_slowpath,@function
        .size           $__internal_1_$__cuda_sm3x_div_rn_noftz_f32_slowpath,(.L_x_65 - $__internal_1_$__cuda_sm3x_div_rn_noftz_f32_slowpath)
$__internal_1_$__cuda_sm3x_div_rn_noftz_f32_slowpath:
[----:B------:R-:W-:Y:S01]  /*26d0*/  SHF.R.U32.HI R13, RZ, 0x17, R8 ;  /* 0x00000017ff0d7819 */ /* 0x000fe20000011608 */
[----:B------:R-:W-:Y:S01]  /*26e0*/  BSSY.RECONVERGENT B1, `(.L_x_39) ;  /* 0x0000063000017945 */ /* 0x000fe20003800200 */
[----:B------:R-:W-:Y:S02]  /*26f0*/  SHF.R.U32.HI R38, RZ, 0x17, R7 ;  /* 0x00000017ff267819 */ /* 0x000fe40000011607 */
[----:B------:R-:W-:Y:S02]  /*2700*/  LOP3.LUT R13, R13, 0xff, RZ, 0xc0, !PT ;  /* 0x000000ff0d0d7812 */ /* 0x000fe400078ec0ff */
[----:B------:R-:W-:Y:S02]  /*2710*/  LOP3.LUT R38, R38, 0xff, RZ, 0xc0, !PT ;  /* 0x000000ff26267812 */ /* 0x000fe400078ec0ff */
[----:B------:R-:W-:Y:S02]  /*2720*/  IADD3 R39, PT, PT, R13, -0x1, RZ ;  /* 0xffffffff0d277810 */ /* 0x000fe40007ffe0ff */
[----:B------:R-:W-:-:S02]  /*2730*/  IADD3 R40, PT, PT, R38, -0x1, RZ ;  /* 0xffffffff26287810 */ /* 0x000fc40007ffe0ff */
[----:B------:R-:W-:-:S04]  /*2740*/  ISETP.GT.U32.AND P0, PT, R39, 0xfd, PT ;  /* 0x000000fd2700780c */ /* 0x000fc80003f04070 */
[----:B------:R-:W-:-:S13]  /*2750*/  ISETP.GT.U32.OR P0, PT, R40, 0xfd, P0 ;  /* 0x000000fd2800780c */ /* 0x000fda0000704470 */
[----:B------:R-:W-:Y:S01]  /*2760*/  @!P0 IMAD.MOV.U32 R14, RZ, RZ, RZ ;  /* 0x000000ffff0e8224 */ /* 0x000fe200078e00ff */
[----:B------:R-:W-:Y:S06]  /*2770*/  @!P0 BRA `(.L_x_40) ;  /* 0x00000000005c8947 */ /* 0x000fec0003800000 */
[----:B------:R-:W-:Y:S02]  /*2780*/  FSETP.GTU.FTZ.AND P0, PT, |R7|, +INF , PT ;  /* 0x7f8000000700780b */ /* 0x000fe40003f1c200 */
[----:B------:R-:W-:-:S04]  /*2790*/  FSETP.GTU.FTZ.AND P1, PT, |R8|, +INF , PT ;  /* 0x7f8000000800780b */ /* 0x000fc80003f3c200 */
[----:B------:R-:W-:-:S13]  /*27a0*/  PLOP3.LUT P0, PT, P0, P1, PT, 0xf8, 0x8f ;  /* 0x00000000008f781c */ /* 0x000fda0000703f70 */
[----:B------:R-:W-:Y:S05]  /*27b0*/  @P0 BRA `(.L_x_41) ;  /* 0x0000000400500947 */ /* 0x000fea0003800000 */
[----:B------:R-:W-:-:S13]  /*27c0*/  LOP3.LUT P0, RZ, R8, 0x7fffffff, R7, 0xc8, !PT ;  /* 0x7fffffff08ff7812 */ /* 0x000fda000780c807 */
[----:B------:R-:W-:Y:S05]  /*27d0*/  @!P0 BRA `(.L_x_42) ;  /* 0x0000000400408947 */ /* 0x000fea0003800000 */
[C---:B------:R-:W-:Y:S02]  /*27e0*/  FSETP.NEU.FTZ.AND P1, PT, |R7|.reuse, +INF , PT ;  /* 0x7f8000000700780b */ /* 0x040fe40003f3d200 */
[----:B------:R-:W-:Y:S02]  /*27f0*/  FSETP.NEU.FTZ.AND P2, PT, |R8|, +INF , PT ;  /* 0x7f8000000800780b */ /* 0x000fe40003f5d200 */
[----:B------:R-:W-:-:S11]  /*2800*/  FSETP.NEU.FTZ.AND P0, PT, |R7|, +INF , PT ;  /* 0x7f8000000700780b */ /* 0x000fd60003f1d200 */
[----:B------:R-:W-:Y:S05]  /*2810*/  @!P2 BRA !P1, `(.L_x_42) ;  /* 0x000000040030a947 */ /* 0x000fea0004800000 */
[----:B------:R-:W-:-:S04]  /*2820*/  LOP3.LUT P1, RZ, R7, 0x7fffffff, RZ, 0xc0, !PT ;  /* 0x7fffffff07ff7812 */ /* 0x000fc8000782c0ff */
[----:B------:R-:W-:-:S13]  /*2830*/  PLOP3.LUT P1, PT, P2, P1, PT, 0x2f, 0xf2 ;  /* 0x0000000000f2781c */ /* 0x000fda0001722577 */
[----:B------:R-:W-:Y:S05]  /*2840*/  @P1 BRA `(.L_x_43) ;  /* 0x00000004001c1947 */ /* 0x000fea0003800000 */
[----:B------:R-:W-:-:S04]  /*2850*/  LOP3.LUT P1, RZ, R8, 0x7fffffff, RZ, 0xc0, !PT ;  /* 0x7fffffff08ff7812 */ /* 0x000fc8000782c0ff */
[----:B------:R-:W-:-:S13]  /*2860*/  PLOP3.LUT P0, PT, P0, P1, PT, 0x2f, 0xf2 ;  /* 0x0000000000f2781c */ /* 0x000fda0000702577 */
[----:B------:R-:W-:Y:S05]  /*2870*/  @P0 BRA `(.L_x_44) ;  /* 0x0000000400040947 */ /* 0x000fea0003800000 */
[----:B------:R-:W-:Y:S02]  /*2880*/  ISETP.GE.AND P0, PT, R40, RZ, PT ;  /* 0x000000ff2800720c */ /* 0x000fe40003f06270 */
[----:B------:R-:W-:-:S11]  /*2890*/  ISETP.GE.AND P1, PT, R39, RZ, PT ;  /* 0x000000ff2700720c */ /* 0x000fd60003f26270 */
[----:B------:R-:W-:Y:S01]  /*28a0*/  @P0 MOV R14, RZ ;  /* 0x000000ff000e0202 */ /* 0x000fe20000000f00 */
[----:B------:R-:W-:Y:S01]  /*28b0*/  @!P0 FFMA R7, R7, 1.84467440737095516160e+19, RZ ;  /* 0x5f80000007078823 */ /* 0x000fe200000000ff */
[----:B------:R-:W-:Y:S01]  /*28c0*/  @!P0 MOV R14, 0xffffffc0 ;  /* 0xffffffc0000e8802 */ /* 0x000fe20000000f00 */
[----:B------:R-:W-:-:S04]  /*28d0*/  @!P1 FFMA R8, R8, 1.84467440737095516160e+19, RZ ;  /* 0x5f80000008089823 */ /* 0x000fc800000000ff */
[----:B------:R-:W-:-:S07]  /*28e0*/  @!P1 VIADD R14, R14, 0x40 ;  /* 0x000000400e0e9836 */ /* 0x000fce0000000000 */
.L_x_40:
[----:B------:R-:W-:Y:S01]  /*28f0*/  LEA R39, R13, 0xc0800000, 0x17 ;  /* 0xc08000000d277811 */ /* 0x000fe200078eb8ff */
[----:B------:R-:W-:Y:S01]  /*2900*/  BSSY.RECONVERGENT B2, `(.L_x_45) ;  /* 0x0000036000027945 */ /* 0x000fe20003800200 */
[----:B------:R-:W-:Y:S02]  /*2910*/  IADD3 R38, PT, PT, R38, -0x7f, RZ ;  /* 0xffffff8126267810 */ /* 0x000fe40007ffe0ff */
[----:B------:R-:W-:-:S03]  /*2920*/  IADD3 R8, PT, PT, -R39, R8, RZ ;  /* 0x0000000827087210 */ /* 0x000fc60007ffe1ff */
[C---:B------:R-:W-:Y:S01]  /*2930*/  IMAD R7, R38.reuse, -0x800000, R7 ;  /* 0xff80000026077824 */ /* 0x040fe200078e0207 */
[----:B------:R0:W1:Y:S01]  /*2940*/  MUFU.RCP R39, R8 ;  /* 0x0000000800277308 */ /* 0x0000620000001000 */
[----:B------:R-:W-:-:S05]  /*2950*/  IADD3 R38, PT, PT, R38, 0x7f, -R13 ;  /* 0x0000007f26267810 */ /* 0x000fca0007ffe80d */
[----:B------:R-:W-:Y:S02]  /*2960*/  IMAD.IADD R14, R38, 0x1, R14 ;  /* 0x00000001260e7824 */ /* 0x000fe400078e020e */
[----:B0-----:R-:W-:-:S04]  /*2970*/  FADD.FTZ R8, -R8, -RZ ;  /* 0x800000ff08087221 */ /* 0x001fc80000010100 */
[----:B-1----:R-:W-:-:S04]  /*2980*/  FFMA R40, R39, R8, 1 ;  /* 0x3f80000027287423 */ /* 0x002fc80000000008 */
[----:B------:R-:W-:-:S04]  /*2990*/  FFMA R40, R39, R40, R39 ;  /* 0x0000002827287223 */ /* 0x000fc80000000027 */
[----:B------:R-:W-:-:S04]  /*29a0*/  FFMA R39, R7, R40, RZ ;  /* 0x0000002807277223 */ /* 0x000fc800000000ff */
[----:B------:R-:W-:-:S04]  /*29b0*/  FFMA R41, R8, R39, R7 ;  /* 0x0000002708297223 */ /* 0x000fc80000000007 */
[----:B------:R-:W-:-:S04]  /*29c0*/  FFMA R41, R40, R41, R39 ;  /* 0x0000002928297223 */ /* 0x000fc80000000027 */
[----:B------:R-:W-:-:S04]  /*29d0*/  FFMA R7, R8, R41, R7 ;  /* 0x0000002908077223 */ /* 0x000fc80000000007 */
[----:B------:R-:W-:-:S05]  /*29e0*/  FFMA R8, R40, R7, R41 ;  /* 0x0000000728087223 */ /* 0x000fca0000000029 */
[----:B------:R-:W-:-:S04]  /*29f0*/  SHF.R.U32.HI R13, RZ, 0x17, R8 ;  /* 0x00000017ff0d7819 */ /* 0x000fc80000011608 */
[----:B------:R-:W-:-:S04]  /*2a00*/  LOP3.LUT R13, R13, 0xff, RZ, 0xc0, !PT ;  /* 0x000000ff0d0d7812 */ /* 0x000fc800078ec0ff */
[----:B------:R-:W-:-:S04]  /*2a10*/  IADD3 R13, PT, PT, R13, R14, RZ ;  /* 0x0000000e0d0d7210 */ /* 0x000fc80007ffe0ff */
[----:B------:R-:W-:-:S04]  /*2a20*/  IADD3 R38, PT, PT, R13, -0x1, RZ ;  /* 0xffffffff0d267810 */ /* 0x000fc80007ffe0ff */
[----:B------:R-:W-:-:S13]  /*2a30*/  ISETP.GE.U32.AND P0, PT, R38, 0xfe, PT ;  /* 0x000000fe2600780c */ /* 0x000fda0003f06070 */
[----:B------:R-:W-:Y:S05]  /*2a40*/  @!P0 BRA `(.L_x_46) ;  /* 0x0000000000808947 */ /* 0x000fea0003800000 */
[----:B------:R-:W-:-:S13]  /*2a50*/  ISETP.GT.AND P0, PT, R13, 0xfe, PT ;  /* 0x000000fe0d00780c */ /* 0x000fda0003f04270 */
[----:B------:R-:W-:Y:S05]  /*2a60*/  @P0 BRA `(.L_x_47) ;  /* 0x00000000006c0947 */ /* 0x000fea0003800000 */
[----:B------:R-:W-:-:S13]  /*2a70*/  ISETP.GE.AND P0, PT, R13, 0x1, PT ;  /* 0x000000010d00780c */ /* 0x000fda0003f06270 */
[----:B------:R-:W-:Y:S05]  /*2a80*/  @P0 BRA `(.L_x_48) ;  /* 0x0000000000740947 */ /* 0x000fea0003800000 */
[----:B------:R-:W-:Y:S02]  /*2a90*/  ISETP.GE.AND P0, PT, R13, -0x18, PT ;  /* 0xffffffe80d00780c */ /* 0x000fe40003f06270 */
[----:B------:R-:W-:-:S11]  /*2aa0*/  LOP3.LUT R8, R8, 0x80000000, RZ, 0xc0, !PT ;  /* 0x8000000008087812 */ /* 0x000fd600078ec0ff */
[----:B------:R-:W-:Y:S05]  /*2ab0*/  @!P0 BRA `(.L_x_48) ;  /* 0x0000000000688947 */ /* 0x000fea0003800000 */
[CCC-:B------:R-:W-:Y:S01]  /*2ac0*/  FFMA.RZ R14, R40.reuse, R7.reuse, R41.reuse ;  /* 0x00000007280e7223 */ /* 0x1c0fe2000000c029 */
[C---:B------:R-:W-:Y:S02]  /*2ad0*/  VIADD R39, R13.reuse, 0x20 ;  /* 0x000000200d277836 */ /* 0x040fe40000000000 */
[CCC-:B------:R-:W-:Y:S01]  /*2ae0*/  FFMA.RP R38, R40.reuse, R7.reuse, R41.reuse ;  /* 0x0000000728267223 */ /* 0x1c0fe20000008029 */
[----:B------:R-:W-:Y:S01]  /*2af0*/  FFMA.RM R7, R40, R7, R41 ;  /* 0x0000000728077223 */ /* 0x000fe20000004029 */
[C---:B------:R-:W-:Y:S02]  /*2b00*/  ISETP.NE.AND P2, PT, R13.reuse, RZ, PT ;  /* 0x000000ff0d00720c */ /* 0x040fe40003f45270 */
[----:B------:R-:W-:Y:S02]  /*2b10*/  LOP3.LUT R14, R14, 0x7fffff, RZ, 0xc0, !PT ;  /* 0x007fffff0e0e7812 */ /* 0x000fe400078ec0ff */
[----:B------:R-:W-:Y:S02]  /*2b20*/  ISETP.NE.AND P1, PT, R13, RZ, PT ;  /* 0x000000ff0d00720c */ /* 0x000fe40003f25270 */
[----:B------:R-:W-:-:S02]  /*2b30*/  LOP3.LUT R14, R14, 0x800000, RZ, 0xfc, !PT ;  /* 0x008000000e0e7812 */ /* 0x000fc400078efcff */
[----:B------:R-:W-:Y:S02]  /*2b40*/  IADD3 R13, PT, PT, -R13, RZ, RZ ;  /* 0x000000ff0d0d7210 */ /* 0x000fe40007ffe1ff */
[----:B------:R-:W-:Y:S02]  /*2b50*/  SHF.L.U32 R39, R14, R39, RZ ;  /* 0x000000270e277219 */ /* 0x000fe400000006ff */
[----:B------:R-:W-:Y:S02]  /*2b60*/  FSETP.NEU.FTZ.AND P0, PT, R38, R7, PT ;  /* 0x000000072600720b */ /* 0x000fe40003f1d000 */
[----:B------:R-:W-:Y:S02]  /*2b70*/  SEL R13, R13, RZ, P2 ;  /* 0x000000ff0d0d7207 */ /* 0x000fe40001000000 */
[----:B------:R-:W-:Y:S02]  /*2b80*/  ISETP.NE.AND P1, PT, R39, RZ, P1 ;  /* 0x000000ff2700720c */ /* 0x000fe40000f25270 */
[----:B------:R-:W-:-:S02]  /*2b90*/  SHF.R.U32.HI R14, RZ, R13, R14 ;  /* 0x0000000dff0e7219 */ /* 0x000fc4000001160e */
[----:B------:R-:W-:Y:S02]  /*2ba0*/  PLOP3.LUT P0, PT, P0, P1, PT, 0xf8, 0x8f ;  /* 0x00000000008f781c */ /* 0x000fe40000703f70 */
[----:B------:R-:W-:Y:S02]  /*2bb0*/  SHF.R.U32.HI R13, RZ, 0x1, R14 ;  /* 0x00000001ff0d7819 */ /* 0x000fe4000001160e */
[----:B------:R-:W-:-:S04]  /*2bc0*/  SEL R7, RZ, 0x1, !P0 ;  /* 0x00000001ff077807 */ /* 0x000fc80004000000 */
[----:B------:R-:W-:-:S04]  /*2bd0*/  LOP3.LUT R7, R7, 0x1, R13, 0xf8, !PT ;  /* 0x0000000107077812 */ /* 0x000fc800078ef80d */
[----:B------:R-:W-:-:S04]  /*2be0*/  LOP3.LUT R7, R7, R14, RZ, 0xc0, !PT ;  /* 0x0000000e07077212 */ /* 0x000fc800078ec0ff */
[----:B------:R-:W-:-:S04]  /*2bf0*/  IADD3 R7, PT, PT, R13, R7, RZ ;  /* 0x000000070d077210 */ /* 0x000fc80007ffe0ff */
[----:B------:R-:W-:Y:S01]  /*2c00*/  LOP3.LUT R8, R7, R8, RZ, 0xfc, !PT ;  /* 0x0000000807087212 */ /* 0x000fe200078efcff */
[----:B------:R-:W-:Y:S06]  /*2c10*/  BRA `(.L_x_48) ;  /* 0x0000000000107947 */ /* 0x000fec0003800000 */
.L_x_47:
[----:B------:R-:W-:-:S04]  /*2c20*/  LOP3.LUT R8, R8, 0x80000000, RZ, 0xc0, !PT ;  /* 0x8000000008087812 */ /* 0x000fc800078ec0ff */
[----:B------:R-:W-:Y:S01]  /*2c30*/  LOP3.LUT R8, R8, 0x7f800000, RZ, 0xfc, !PT ;  /* 0x7f80000008087812 */ /* 0x000fe200078efcff */
[----:B------:R-:W-:Y:S06]  /*2c40*/  BRA `(.L_x_48) ;  /* 0x0000000000047947 */ /* 0x000fec0003800000 */
.L_x_46:
[----:B------:R-:W-:-:S07]  /*2c50*/  IMAD R8, R14, 0x800000, R8 ;  /* 0x008000000e087824 */ /* 0x000fce00078e0208 */
.L_x_48:
[----:B------:R-:W-:Y:S05]  /*2c60*/  BSYNC.RECONVERGENT B2 ;  /* 0x0000000000027941 */ /* 0x000fea0003800200 */
.L_x_45:
[----:B------:R-:W-:Y:S01]  /*2c70*/  MOV R7, R8 ;  /* 0x0000000800077202 */ /* 0x000fe20000000f00 */
[----:B------:R-:W-:Y:S06]  /*2c80*/  BRA `(.L_x_49) ;  /* 0x0000000000207947 */ /* 0x000fec0003800000 */
.L_x_44:
[----:B------:R-:W-:-:S04]  /*2c90*/  LOP3.LUT R7, R8, 0x80000000, R7, 0x48, !PT ;  /* 0x8000000008077812 */ /* 0x000fc800078e4807 */
[----:B------:R-:W-:Y:S01]  /*2ca0*/  LOP3.LUT R7, R7, 0x7f800000, RZ, 0xfc, !PT ;  /* 0x7f80000007077812 */ /* 0x000fe200078efcff */
[----:B------:R-:W-:Y:S06]  /*2cb0*/  BRA `(.L_x_49) ;  /* 0x0000000000147947 */ /* 0x000fec0003800000 */
.L_x_43:
[----:B------:R-:W-:Y:S01]  /*2cc0*/  LOP3.LUT R7, R8, 0x80000000, R7, 0x48, !PT ;  /* 0x8000000008077812 */ /* 0x000fe200078e4807 */
[----:B------:R-:W-:Y:S06]  /*2cd0*/  BRA `(.L_x_49) ;  /* 0x00000000000c7947 */ /* 0x000fec0003800000 */
.L_x_42:
[----:B------:R-:W0:Y:S01]  /*2ce0*/  MUFU.RSQ R7, -QNAN ;  /* 0xffc0000000077908 */ /* 0x000e220000001400 */
[----:B------:R-:W-:Y:S05]  /*2cf0*/  BRA `(.L_x_49) ;  /* 0x0000000000047947 */ /* 0x000fea0003800000 */
.L_x_41:
[----:B------:R-:W-:-:S07]  /*2d00*/  FADD.FTZ R7, R7, R8 ;  /* 0x0000000807077221 */ /* 0x000fce0000010000 */
.L_x_49:
[----:B------:R-:W-:Y:S05]  /*2d10*/  BSYNC.RECONVERGENT B1 ;  /* 0x0000000000017941 */ /* 0x000fea0003800200 */
.L_x_39:
[----:B------:R-:W-:-:S04]  /*2d20*/  HFMA2 R13, -RZ, RZ, 0, 0 ;  /* 0x00000000ff0d7431 */ /* 0x000fc800000001ff */
[----:B0-----:R-:W-:Y:S05]  /*2d30*/  RET.REL.NODEC R12 `(_Z20lb_relaxation_kernelPfS_S_S_S_S_S_S_S_S_S_S_S_S_S_S_S_S_PKtiif) ;  /* 0xffffffd00cb07950 */ /* 0x001fea0003c3ffff */
.L_x_50:
[----:B------:R-:W-:-:S00]  /*2d40*/  BRA `(.L_x_50) ;  /* 0xfffffffc00fc7947 */ /* 0x000fc0000383ffff */
[----:B------:R-:W-:-:S00]  /*2d50*/  NOP ;  /* 0x0000000000007918 */ /* 0x000fc00000000000 */
        /* <DEDUP_REMOVED lines=10> */
.L_x_65:


//--------------------- .text._Z20lb_bounceback_kernelPfS_S_S_S_S_S_S_S_S_S_S_S_S_S_S_S_S_PKtii --------------------------
	.section	.text._Z20lb_bounceback_kernelPfS_S_S_S_S_S_S_S_S_S_S_S_S_S_S_S_S_PKtii,"ax",@progbits
	.align	128
        .global         _Z20lb_bounceback_kernelPfS_S_S_S_S_S_S_S_S_S_S_S_S_S_S_S_S_PKtii
        .type           _Z20lb_bounceback_kernelPfS_S_S_S_S_S_S_S_S_S_S_S_S_S_S_S_S_PKtii,@function
        .size           _Z20lb_bounceback_kernelPfS_S_S_S_S_S_S_S_S_S_S_S_S_S_S_S_S_PKtii,(.L_x_68 - _Z20lb_bounceback_kernelPfS_S_S_S_S_S_S_S_S_S_S_S_S_S_S_S_S_PKtii)
        .other          _Z20lb_bounceback_kernelPfS_S_S_S_S_S_S_S_S_S_S_S_S_S_S_S_S_PKtii,@"STO_CUDA_ENTRY STV_DEFAULT"
_Z20lb_bounceback_kernelPfS_S_S_S_S_S_S_S_S_S_S_S_S_S_S_S_S_PKtii:
.text._Z20lb_bounceback_kernelPfS_S_S_S_S_S_S_S_S_S_S_S_S_S_S_S_S_PKtii:
        /* <DEDUP_REMOVED lines=16> */
[----:B0-----:R-:W-:-:S06]  /*0100*/  IMAD.WIDE R2, R0, 0x2, R2 ;  /* 0x0000000200027825 */ /* 0x001fcc00078e0202 */
[----:B-1----:R-:W2:Y:S02]  /*0110*/  LDG.E.U16 R2, desc[UR4][R2.64] ;  /* 0x0000000402027981 */ /* 0x002ea4000c1e1500 */
[----:B--2---:R-:W-:-:S04]  /*0120*/  PRMT R4, R2, 0x9910, RZ ;  /* 0x0000991002047816 */ /* 0x004fc800000000ff */
[----:B------:R-:W-:-:S13]  /*0130*/  ISETP.NE.AND P0, PT, R4, 0x1, PT ;  /* 0x000000010400780c */ /* 0x000fda0003f05270 */
[----:B------:R-:W-:Y:S05]  /*0140*/  @P0 EXIT ;  /* 0x000000000000094d */ /* 0x000fea0003800000 */
[----:B------:R-:W0:Y:S08]  /*0150*/  LDC.64 R2, c[0x0][0x3e0] ;  /* 0x0000f800ff027b82 */ /* 0x000e300000000a00 */
[----:B------:R-:W1:Y:S08]  /*0160*/  LDC.64 R4, c[0x0][0x388] ;  /* 0x0000e200ff047b82 */ /* 0x000e700000000a00 */
[----:B------:R-:W2:Y:S01]  /*0170*/  LDC.64 R6, c[0x0][0x3e8] ;  /* 0x0000fa00ff067b82 */ /* 0x000ea20000000a00 */
[----:B0-----:R-:W-:-:S07]  /*0180*/  IMAD.WIDE R2, R0, 0x4, R2 ;  /* 0x0000000400027825 */ /* 0x001fce00078e0202 */
[----:B------:R-:W0:Y:S01]  /*0190*/  LDC.64 R8, c[0x0][0x390] ;  /* 0x0000e400ff087b82 */ /* 0x000e220000000a00 */
[----:B------:R3:W4:Y:S01]  /*01a0*/  LDG.E R15, desc[UR4][R2.64] ;  /* 0x00000004020f7981 */ /* 0x000722000c1e1900 */
[----:B-1----:R-:W-:-:S06]  /*01b0*/  IMAD.WIDE R4, R0, 0x4, R4 ;  /* 0x0000000400047825 */ /* 0x002fcc00078e0204 */
[----:B------:R-:W1:Y:S01]  /*01c0*/  LDC.64 R10, c[0x0][0x3d0] ;  /* 0x0000f400ff0a7b82 */ /* 0x000e620000000a00 */
[----:B--2---:R-:W-:-:S07]  /*01d0*/  IMAD.WIDE R6, R0, 0x4, R6 ;  /* 0x0000000400067825 */ /* 0x004fce00078e0206 */
[----:B---3--:R-:W2:Y:S08]  /*01e0*/  LDC.64 R2, c[0x0][0x398] ;  /* 0x0000e600ff027b82 */ /* 0x008eb00000000a00 */
[----:B------:R-:W3:Y:S01]  /*01f0*/  LDC.64 R12, c[0x0][0x3d8] ;  /* 0x0000f600ff0c7b82 */ /* 0x000ee20000000a00 */
[----:B----4-:R3:W-:Y:S04]  /*0200*/  STG.E desc[UR4][R4.64], R15 ;  /* 0x0000000f04007986 */ /* 0x0107e8000c101904 */
[----:B------:R4:W5:Y:S01]  /*0210*/  LDG.E R17, desc[UR4][R6.64] ;  /* 0x0000000406117981 */ /* 0x000962000c1e1900 */
[----:B0-----:R-:W-:-:S04]  /*0220*/  IMAD.WIDE R8, R0, 0x4, R8 ;  /* 0x0000000400087825 */ /* 0x001fc800078e0208 */
[----:B-1----:R-:W-:-:S04]  /*0230*/  IMAD.WIDE R10, R0, 0x4, R10 ;  /* 0x00000004000a7825 */ /* 0x002fc800078e020a */
[C---:B--2---:R-:W-:Y:S01]  /*0240*/  IMAD.WIDE R2, R0.reuse, 0x4, R2 ;  /* 0x0000000400027825 */ /* 0x044fe200078e0202 */
[----:B----4-:R-:W0:Y:S01]  /*0250*/  LDC.64 R6, c[0x0][0x3a0] ;  /* 0x0000e800ff067b82 */ /* 0x010e220000000a00 */
[----:B-----5:R1:W-:Y:S04]  /*0260*/  STG.E desc[UR4][R8.64], R17 ;  /* 0x0000001108007986 */ /* 0x0203e8000c101904 */
[----:B------:R2:W4:Y:S01]  /*0270*/  LDG.E R19, desc[UR4][R10.64] ;  /* 0x000000040a137981 */ /* 0x000522000c1e1900 */
[C---:B---3--:R-:W-:Y:S02]  /*0280*/  IMAD.WIDE R4, R0.reuse, 0x4, R12 ;  /* 0x0000000400047825 */ /* 0x048fe400078e020c */
[----:B------:R-:W1:Y:S02]  /*0290*/  LDC.64 R12, c[0x0][0x400] ;  /* 0x00010000ff0c7b82 */ /* 0x000e640000000a00 */
[----:B0-----:R-:W-:-:S06]  /*02a0*/  IMAD.WIDE R6, R0, 0x4, R6 ;  /* 0x0000000400067825 */ /* 0x001fcc00078e0206 */
[----:B--2---:R-:W0:Y:S01]  /*02b0*/  LDC.64 R10, c[0x0][0x3a8] ;  /* 0x0000ea00ff0a7b82 */ /* 0x004e220000000a00 */
[----:B----4-:R2:W-:Y:S04]  /*02c0*/  STG.E desc[UR4][R2.64], R19 ;  /* 0x0000001302007986 */ /* 0x0105e8000c101904 */
[----:B------:R3:W4:Y:S01]  /*02d0*/  LDG.E R15, desc[UR4][R4.64] ;  /* 0x00000004040f7981 */ /* 0x000722000c1e1900 */
[C---:B-1----:R-:W-:Y:S02]  /*02e0*/  IMAD.WIDE R8, R0.reuse, 0x4, R12 ;  /* 0x0000000400087825 */ /* 0x042fe400078e020c */
[----:B------:R-:W2:Y:S02]  /*02f0*/  LDC.64 R12, c[0x0][0x408] ;  /* 0x00010200ff0c7b82 */ /* 0x000ea40000000a00 */
[----:B0-----:R-:W-:-:S06]  /*0300*/  IMAD.WIDE R10, R0, 0x4, R10 ;  /* 0x00000004000a7825 */ /* 0x001fcc00078e020a */
[----:B---3--:R-:W0:Y:S01]  /*0310*/  LDC.64 R4, c[0x0][0x3b0] ;  /* 0x0000ec00ff047b82 */ /* 0x008e220000000a00 */
[----:B----4-:R1:W-:Y:S04]  /*0320*/  STG.E desc[UR4][R6.64], R15 ;  /* 0x0000000f06007986 */ /* 0x0103e8000c101904 */
[----:B------:R3:W4:Y:S01]  /*0330*/  LDG.E R17, desc[UR4][R8.64] ;  /* 0x0000000408117981 */ /* 0x000722000c1e1900 */
[C---:B--2---:R-:W-:Y:S02]  /*0340*/  IMAD.WIDE R2, R0.reuse, 0x4, R12 ;  /* 0x0000000400027825 */ /* 0x044fe400078e020c */
[----:B------:R-:W1:Y:S02]  /*0350*/  LDC.64 R12, c[0x0][0x3f0] ;  /* 0x0000fc00ff0c7b82 */ /* 0x000e640000000a00 */
[----:B0-----:R-:W-:-:S06]  /*0360*/  IMAD.WIDE R4, R0, 0x4, R4 ;  /* 0x0000000400047825 */ /* 0x001fcc00078e0204 */
[----:B---3--:R-:W0:Y:S01]  /*0370*/  LDC.64 R8, c[0x0][0x3b8] ;  /* 0x0000ee00ff087b82 */ /* 0x008e220000000a00 */
[----:B----4-:R2:W-:Y:S04]  /*0380*/  STG.E desc[UR4][R10.64], R17 ;  /* 0x000000110a007986 */ /* 0x0105e8000c101904 */
[----:B------:R3:W4:Y:S01]  /*0390*/  LDG.E R19, desc[UR4][R2.64] ;  /* 0x0000000402137981 */ /* 0x000722000c1e1900 */
[C---:B-1----:R-:W-:Y:S02]  /*03a0*/  IMAD.WIDE R6, R0.reuse, 0x4, R12 ;  /* 0x0000000400067825 */ /* 0x042fe400078e020c */
[----:B------:R-:W2:Y:S02]  /*03b0*/  LDC.64 R12, c[0x0][0x3f8] ;  /* 0x0000fe00ff0c7b82 */ /* 0x000ea40000000a00 */
[----:B0-----:R-:W-:-:S06]  /*03c0*/  IMAD.WIDE R8, R0, 0x4, R8 ;  /* 0x0000000400087825 */ /* 0x001fcc00078e0208 */
[----:B---3--:R-:W0:Y:S01]  /*03d0*/  LDC.64 R2, c[0x0][0x3c0] ;  /* 0x0000f000ff027b82 */ /* 0x008e220000000a00 */
[----:B----4-:R-:W-:Y:S04]  /*03e0*/  STG.E desc[UR4][R4.64], R19 ;  /* 0x0000001304007986 */ /* 0x010fe8000c101904 */
[----:B------:R-:W3:Y:S01]  /*03f0*/  LDG.E R7, desc[UR4][R6.64] ;  /* 0x0000000406077981 */ /* 0x000ee2000c1e1900 */
[----:B--2---:R-:W-:-:S03]  /*0400*/  IMAD.WIDE R10, R0, 0x4, R12 ;  /* 0x00000004000a7825 */ /* 0x004fc600078e020c */
[----:B---3--:R-:W-:Y:S04]  /*0410*/  STG.E desc[UR4][R8.64], R7 ;  /* 0x0000000708007986 */ /* 0x008fe8000c101904 */
[----:B------:R-:W2:Y:S01]  /*0420*/  LDG.E R11, desc[UR4][R10.64] ;  /* 0x000000040a0b7981 */ /* 0x000ea2000c1e1900 */
[----:B0-----:R-:W-:-:S05]  /*0430*/  IMAD.WIDE R2, R0, 0x4, R2 ;  /* 0x0000000400027825 */ /* 0x001fca00078e0202 */
[----:B--2---:R-:W-:Y:S01]  /*0440*/  STG.E desc[UR4][R2.64], R11 ;  /* 0x0000000b02007986 */ /* 0x004fe2000c101904 */
[----:B------:R-:W-:Y:S05]  /*0450*/  EXIT ;  /* 0x000000000000794d */ /* 0x000fea0003800000 */
.L_x_51:
        /* <DEDUP_REMOVED lines=10> */
.L_x_68:


//--------------------- .text._Z19lb_propagate_kernelPfS_S_S_S_S_S_S_S_S_S_S_S_S_S_S_S_S_ii --------------------------
	.section	.text._Z19lb_propagate_kernelPfS_S_S_S_S_S_S_S_S_S_S_S_S_S_S_S_S_ii,"ax",@progbits
	.align	128
        .global         _Z19lb_propagate_kernelPfS_S_S_S_S_S_S_S_S_S_S_S_S_S_S_S_S_ii
        .type           _Z19lb_propagate_kernelPfS_S_S_S_S_S_S_S_S_S_S_S_S_S_S_S_S_ii,@function
        .size           _Z19lb_propagate_kernelPfS_S_S_S_S_S_S_S_S_S_S_S_S_S_S_S_S_ii,(.L_x_69 - _Z19lb_propagate_kernelPfS_S_S_S_S_S_S_S_S_S_S_S_S_S_S_S_S_ii)
        .other          _Z19lb_propagate_kernelPfS_S_S_S_S_S_S_S_S_S_S_S_S_S_S_S_S_ii,@"STO_CUDA_ENTRY STV_DEFAULT"
_Z19lb_propagate_kernelPfS_S_S_S_S_S_S_S_S_S_S_S_S_S_S_S_S_ii:
.text._Z19lb_propagate_kernelPfS_S_S_S_S_S_S_S_S_S_S_S_S_S_S_S_S_ii:
[----:B------:R-:W-:Y:S01]  /*0000*/  LDC R1, c[0x0][0x37c] ;  /* 0x0000df00ff017b82 */ /* 0x000fe20000000800 */
[----:B------:R-:W0:Y:S07]  /*0010*/  S2R R5, SR_TID.Y ;  /* 0x0000000000057919 */ /* 0x000e2e0000002200 */
[----:B------:R-:W0:Y:S01]  /*0020*/  S2UR UR4, SR_CTAID.Y ;  /* 0x00000000000479c3 */ /* 0x000e220000002600 */
[----:B------:R-:W1:Y:S07]  /*0030*/  S2R R4, SR_TID.X ;  /* 0x0000000000047919 */ /* 0x000e6e0000002100 */
[----:B------:R-:W0:Y:S08]  /*0040*/  LDC R0, c[0x0][0x364] ;  /* 0x0000d900ff007b82 */ /* 0x000e300000000800 */
[----:B------:R-:W1:Y:S08]  /*0050*/  S2UR UR5, SR_CTAID.X ;  /* 0x00000000000579c3 */ /* 0x000e700000002500 */
[----:B------:R-:W1:Y:S08]  /*0060*/  LDC R7, c[0x0][0x360] ;  /* 0x0000d800ff077b82 */ /* 0x000e700000000800 */
[----:B------:R-:W2:Y:S01]  /*0070*/  LDC.64 R2, c[0x0][0x410] ;  /* 0x00010400ff027b82 */ /* 0x000ea20000000a00 */
[----:B0-----:R-:W-:-:S02]  /*0080*/  IMAD R0, R0, UR4, R5 ;  /* 0x0000000400007c24 */ /* 0x001fc4000f8e0205 */
[----:B-1----:R-:W-:-:S03]  /*0090*/  IMAD R7, R7, UR5, R4 ;  /* 0x0000000507077c24 */ /* 0x002fc6000f8e0204 */
[----:B--2---:R-:W-:-:S04]  /*00a0*/  ISETP.GE.AND P0, PT, R0, R3, PT ;  /* 0x000000030000720c */ /* 0x004fc80003f06270 */
[----:B------:R-:W-:-:S13]  /*00b0*/  ISETP.GE.OR P0, PT, R7, R2, P0 ;  /* 0x000000020700720c */ /* 0x000fda0000706670 */
[----:B------:R-:W-:Y:S05]  /*00c0*/  @P0 EXIT ;  /* 0x000000000000094d */ /* 0x000fea0003800000 */
[----:B------:R-:W0:Y:S01]  /*00d0*/  LDC.64 R4, c[0x0][0x380] ;  /* 0x0000e000ff047b82 */ /* 0x000e220000000a00 */
[----:B------:R-:W1:Y:S01]  /*00e0*/  LDCU.64 UR4, c[0x0][0x358] ;  /* 0x00006b00ff0477ac */ /* 0x000e620008000a00 */
[----:B------:R-:W-:-:S06]  /*00f0*/  IMAD R9, R0, R2, R7 ;  /* 0x0000000200097224 */ /* 0x000fcc00078e0207 */
[----:B------:R-:W2:Y:S08]  /*0100*/  LDC.64 R12, c[0x0][0x3c8] ;  /* 0x0000f200ff0c7b82 */ /* 0x000eb00000000a00 */
[----:B------:R-:W3:Y:S01]  /*0110*/  LDC.64 R10, c[0x0][0x388] ;  /* 0x0000e200ff0a7b82 */ /* 0x000ee20000000a00 */
[----:B0-----:R-:W-:Y:S01]  /*0120*/  IMAD.WIDE.U32 R4, R9, 0x4, R4 ;  /* 0x0000000409047825 */ /* 0x001fe200078e0004 */
[----:B------:R-:W-:-:S03]  /*0130*/  IABS R6, R2 ;  /* 0x0000000200067213 */ /* 0x000fc60000000000 */
[----:B------:R-:W-:Y:S01]  /*0140*/  HFMA2 R16, -RZ, RZ, 0, 0 ;  /* 0x00000000ff107431 */ /* 0x000fe200000001ff */
[----:B------:R-:W-:Y:S01]  /*0150*/  ISETP.NE.AND P1, PT, R2, RZ, PT ;  /* 0x000000ff0200720c */ /* 0x000fe20003f25270 */
[----:B------:R-:W-:Y:S01]  /*0160*/  I2F.U32.RP R18, R3 ;  /* 0x0000000300127306 */ /* 0x000fe20000209000 */
[----:B------:R-:W0:Y:S01]  /*0170*/  LDC.64 R22, c[0x0][0x3a8] ;  /* 0x0000ea00ff167b82 */ /* 0x000e220000000a00 */
[----:B-1----:R1:W4:Y:S01]  /*0180*/  LDG.E R5, desc[UR4][R4.64] ;  /* 0x0000000404057981 */ /* 0x002322000c1e1900 */
[----:B--2---:R-:W-:-:S04]  /*0190*/  IMAD.WIDE.U32 R12, R9, 0x4, R12 ;  /* 0x00000004090c7825 */ /* 0x004fc800078e000c */
[----:B---3--:R-:W-:Y:S01]  /*01a0*/  IMAD.WIDE.U32 R10, R9, 0x4, R10 ;  /* 0x00000004090a7825 */ /* 0x008fe200078e000a */
[----:B------:R-:W2:Y:S08]  /*01b0*/  I2F.RP R8, R6 ;  /* 0x0000000600087306 */ /* 0x000eb00000209400 */
[----:B--2---:R-:W2:Y:S02]  /*01c0*/  MUFU.RCP R8, R8 ;  /* 0x0000000800087308 */ /* 0x004ea40000001000 */
[----:B--2---:R-:W-:-:S06]  /*01d0*/  IADD3 R17, PT, PT, R8, 0xffffffe, RZ ;  /* 0x0ffffffe08117810 */ /* 0x004fcc0007ffe0ff */
[----:B------:R-:W2:Y:S01]  /*01e0*/  F2I.FTZ.U32.TRUNC.NTZ R17, R17 ;  /* 0x0000001100117305 */ /* 0x000ea2000021f000 */
[----:B-1----:R-:W-:Y:S02]  /*01f0*/  IADD3 R4, PT, PT, R7, 0x1, RZ ;  /* 0x0000000107047810 */ /* 0x002fe40007ffe0ff */
[----:B--2---:R-:W-:Y:S01]  /*0200*/  IADD3 R15, PT, PT, RZ, -R17, RZ ;  /* 0x80000011ff0f7210 */ /* 0x004fe20007ffe0ff */
[----:B----4-:R1:W-:Y:S04]  /*0210*/  STG.E desc[UR4][R12.64], R5 ;  /* 0x000000050c007986 */ /* 0x0103e8000c101904 */
[----:B------:R2:W3:Y:S01]  /*0220*/  LDG.E R10, desc[UR4][R10.64] ;  /* 0x000000040a0a7981 */ /* 0x0004e2000c1e1900 */
[----:B------:R-:W-:Y:S02]  /*0230*/  ISETP.GE.AND P2, PT, R4, RZ, PT ;  /* 0x000000ff0400720c */ /* 0x000fe40003f46270 */
[----:B------:R-:W-:Y:S01]  /*0240*/  LOP3.LUT R8, RZ, R2, RZ, 0x33, !PT ;  /* 0x00000002ff087212 */ /* 0x000fe200078e33ff */
[----:B-1----:R-:W-:Y:S01]  /*0250*/  IMAD R5, R15, R6, RZ ;  /* 0x000000060f057224 */ /* 0x002fe200078e02ff */
[----:B------:R-:W1:Y:S01]  /*0260*/  LDC.64 R12, c[0x0][0x3d0] ;  /* 0x0000f400ff0c7b82 */ /* 0x000e620000000a00 */
[----:B--2---:R-:W-:-:S02]  /*0270*/  IABS R11, R4 ;  /* 0x00000004000b7213 */ /* 0x004fc40000000000 */
[----:B------:R-:W-:-:S06]  /*0280*/  IMAD.HI.U32 R16, R17, R5, R16 ;  /* 0x0000000511107227 */ /* 0x000fcc00078e0010 */
[----:B------:R-:W-:-:S05]  /*0290*/  IMAD.HI.U32 R5, R16, R11, RZ ;  /* 0x0000000b10057227 */ /* 0x000fca00078e00ff */
[----:B------:R-:W-:-:S05]  /*02a0*/  IADD3 R5, PT, PT, -R5, RZ, RZ ;  /* 0x000000ff05057210 */ /* 0x000fca0007ffe1ff */
[C---:B------:R-:W-:Y:S02]  /*02b0*/  IMAD R11, R6.reuse, R5, R11 ;  /* 0x00000005060b7224 */ /* 0x040fe400078e020b */
[----:B------:R-:W2:Y:S03]  /*02c0*/  LDC.64 R4, c[0x0][0x390] ;  /* 0x0000e400ff047b82 */ /* 0x000ea60000000a00 */
[----:B------:R-:W-:-:S13]  /*02d0*/  ISETP.GT.U32.AND P0, PT, R6, R11, PT ;  /* 0x0000000b0600720c */ /* 0x000fda0003f04070 */
[----:B------:R-:W-:-:S04]  /*02e0*/  @!P0 IADD3 R11, PT, PT, R11, -R6, RZ ;  /* 0x800000060b0b8210 */ /* 0x000fc80007ffe0ff */
[----:B------:R-:W-:Y:S01]  /*02f0*/  ISETP.GT.U32.AND P0, PT, R6, R11, PT ;  /* 0x0000000b0600720c */ /* 0x000fe20003f04070 */
[----:B--2---:R-:W-:-:S12]  /*0300*/  IMAD.WIDE.U32 R4, R9, 0x4, R4 ;  /* 0x0000000409047825 */ /* 0x004fd800078e0004 */
[----:B------:R-:W-:-:S05]  /*0310*/  @!P0 IMAD.IADD R11, R11, 0x1, -R6 ;  /* 0x000000010b0b8824 */ /* 0x000fca00078e0a06 */
[----:B------:R-:W-:-:S04]  /*0320*/  @!P2 IADD3 R11, PT, PT, -R11, RZ, RZ ;  /* 0x000000ff0b0ba210 */ /* 0x000fc80007ffe1ff */
[----:B------:R-:W-:-:S05]  /*0330*/  SEL R11, R8, R11, !P1 ;  /* 0x0000000b080b7207 */ /* 0x000fca0004800000 */
[----:B------:R-:W-:-:S04]  /*0340*/  IMAD R15, R0, R2, R11 ;  /* 0x00000002000f7224 */ /* 0x000fc800078e020b */
[----:B-1----:R-:W-:Y:S01]  /*0350*/  IMAD.WIDE.U32 R12, R15, 0x4, R12 ;  /* 0x000000040f0c7825 */ /* 0x002fe200078e000c */
[----:B------:R-:W1:Y:S02]  /*0360*/  MUFU.RCP R18, R18 ;  /* 0x0000001200127308 */ /* 0x000e640000001000 */
[----:B-1----:R-:W-:Y:S02]  /*0370*/  IADD3 R15, PT, PT, R18, 0xffffffe, RZ ;  /* 0x0ffffffe120f7810 */ /* 0x002fe40007ffe0ff */
[----:B---3--:R1:W-:Y:S04]  /*0380*/  STG.E desc[UR4][R12.64], R10 ;  /* 0x0000000a0c007986 */ /* 0x0083e8000c101904 */
[----:B------:R2:W3:Y:S01]  /*0390*/  LDG.E R17, desc[UR4][R4.64] ;  /* 0x0000000404117981 */ /* 0x0004e2000c1e1900 */
[----:B------:R-:W4:Y:S01]  /*03a0*/  F2I.FTZ.U32.TRUNC.NTZ R15, R15 ;  /* 0x0000000f000f7305 */ /* 0x000f22000021f000 */
[----:B-1----:R-:W-:Y:S01]  /*03b0*/  VIADD R10, R0, 0x1 ;  /* 0x00000001000a7836 */ /* 0x002fe20000000000 */
[----:B------:R-:W1:Y:S01]  /*03c0*/  LDC.64 R12, c[0x0][0x3d8] ;  /* 0x0000f600ff0c7b82 */ /* 0x000e620000000a00 */
[----:B----4-:R-:W-:-:S05]  /*03d0*/  IADD3 R14, PT, PT, RZ, -R15, RZ ;  /* 0x8000000fff0e7210 */ /* 0x010fca0007ffe0ff */
[----:B------:R-:W-:Y:S01]  /*03e0*/  IMAD R19, R14, R3, RZ ;  /* 0x000000030e137224 */ /* 0x000fe200078e02ff */
[----:B------:R-:W-:-:S05]  /*03f0*/  MOV R14, RZ ;  /* 0x000000ff000e7202 */ /* 0x000fca0000000f00 */
[----:B------:R-:W-:-:S06]  /*0400*/  IMAD.HI.U32 R14, R15, R19, R14 ;  /* 0x000000130f0e7227 */ /* 0x000fcc00078e000e */
[----:B--2---:R-:W-:-:S05]  /*0410*/  IMAD.HI.U32 R4, R14, R10, RZ ;  /* 0x0000000a0e047227 */ /* 0x004fca00078e00ff */
[----:B------:R-:W-:-:S05]  /*0420*/  IADD3 R4, PT, PT, -R4, RZ, RZ ;  /* 0x000000ff04047210 */ /* 0x000fca0007ffe1ff */
[----:B------:R-:W-:Y:S01]  /*0430*/  IMAD R18, R3, R4, R10 ;  /* 0x0000000403127224 */ /* 0x000fe200078e020a */
[-C--:B------:R-:W-:Y:S01]  /*0440*/  LOP3.LUT R10, RZ, R3.reuse, RZ, 0x33, !PT ;  /* 0x00000003ff0a7212 */ /* 0x080fe200078e33ff */
[----:B------:R-:W2:Y:S03]  /*0450*/  LDC.64 R4, c[0x0][0x398] ;  /* 0x0000e600ff047b82 */ /* 0x000ea60000000a00 */
[----:B------:R-:W-:-:S13]  /*0460*/  ISETP.GE.U32.AND P0, PT, R18, R3, PT ;  /* 0x000000031200720c */ /* 0x000fda0003f06070 */
[-C--:B------:R-:W-:Y:S02]  /*0470*/  @P0 IADD3 R18, PT, PT, R18, -R3.reuse, RZ ;  /* 0x8000000312120210 */ /* 0x080fe40007ffe0ff */
[----:B------:R-:W-:Y:S02]  /*0480*/  ISETP.NE.U32.AND P0, PT, R3, RZ, PT ;  /* 0x000000ff0300720c */ /* 0x000fe40003f05070 */
[----:B------:R-:W-:Y:S01]  /*0490*/  ISETP.GE.U32.AND P2, PT, R18, R3, PT ;  /* 0x000000031200720c */ /* 0x000fe20003f46070 */
[----:B--2---:R-:W-:-:S12]  /*04a0*/  IMAD.WIDE.U32 R4, R9, 0x4, R4 ;  /* 0x0000000409047825 */ /* 0x004fd800078e0004 */
[----:B------:R-:W-:-:S04]  /*04b0*/  @P2 IADD3 R18, PT, PT, R18, -R3, RZ ;  /* 0x8000000312122210 */ /* 0x000fc80007ffe0ff */
[----:B------:R-:W-:-:S05]  /*04c0*/  SEL R15, R10, R18, !P0 ;  /* 0x000000120a0f7207 */ /* 0x000fca0004000000 */
[----:B------:R-:W-:-:S04]  /*04d0*/  IMAD R19, R15, R2, R7 ;  /* 0x000000020f137224 */ /* 0x000fc800078e0207 */
[----:B-1----:R-:W-:-:S05]  /*04e0*/  IMAD.WIDE.U32 R12, R19, 0x4, R12 ;  /* 0x00000004130c7825 */ /* 0x002fca00078e000c */
[----:B---3--:R1:W-:Y:S04]  /*04f0*/  STG.E desc[UR4][R12.64], R17 ;  /* 0x000000110c007986 */ /* 0x0083e8000c101904 */
[----:B------:R2:W3:Y:S01]  /*0500*/  LDG.E R18, desc[UR4][R4.64] ;  /* 0x0000000404127981 */ /* 0x0004e2000c1e1900 */
[----:B------:R-:W-:-:S04]  /*0510*/  IADD3 R19, PT, PT, R7, -0x1, R2 ;  /* 0xffffffff07137810 */ /* 0x000fc80007ffe002 */
[----:B------:R-:W-:Y:S02]  /*0520*/  IABS R21, R19 ;  /* 0x0000001300157213 */ /* 0x000fe40000000000 */
[----:B------:R-:W-:-:S03]  /*0530*/  ISETP.GE.AND P3, PT, R19, RZ, PT ;  /* 0x000000ff1300720c */ /* 0x000fc60003f66270 */
[----:B------:R-:W-:Y:S01]  /*0540*/  IMAD.HI.U32 R16, R16, R21, RZ ;  /* 0x0000001510107227 */ /* 0x000fe200078e00ff */
[----:B--2---:R-:W2:Y:S04]  /*0550*/  LDC.64 R4, c[0x0][0x3a0] ;  /* 0x0000e800ff047b82 */ /* 0x004ea80000000a00 */
[----:B------:R-:W-:-:S05]  /*0560*/  IADD3 R16, PT, PT, -R16, RZ, RZ ;  /* 0x000000ff10107210 */ /* 0x000fca0007ffe1ff */
[C---:B------:R-:W-:Y:S02]  /*0570*/  IMAD R21, R6.reuse, R16, R21 ;  /* 0x0000001006157224 */ /* 0x040fe400078e0215 */
[----:B-1----:R-:W1:Y:S03]  /*0580*/  LDC.64 R16, c[0x0][0x3e0] ;  /* 0x0000f800ff107b82 */ /* 0x002e660000000a00 */
[----:B------:R-:W-:Y:S01]  /*0590*/  ISETP.GT.U32.AND P2, PT, R6, R21, PT ;  /* 0x000000150600720c */ /* 0x000fe20003f44070 */
[----:B--2---:R-:W-:-:S12]  /*05a0*/  IMAD.WIDE.U32 R4, R9, 0x4, R4 ;  /* 0x0000000409047825 */ /* 0x004fd800078e0004 */
[----:B------:R-:W-:-:S05]  /*05b0*/  @!P2 IMAD.IADD R21, R21, 0x1, -R6 ;  /* 0x000000011515a824 */ /* 0x000fca00078e0a06 */
[----:B------:R-:W-:-:S13]  /*05c0*/  ISETP.GT.U32.AND P2, PT, R6, R21, PT ;  /* 0x000000150600720c */ /* 0x000fda0003f44070 */
[----:B------:R-:W-:-:S04]  /*05d0*/  @!P2 IADD3 R21, PT, PT, R21, -R6, RZ ;  /* 0x800000061515a210 */ /* 0x000fc80007ffe0ff */
[----:B------:R-:W-:-:S04]  /*05e0*/  @!P3 IADD3 R21, PT, PT, -R21, RZ, RZ ;  /* 0x000000ff1515b210 */ /* 0x000fc80007ffe1ff */
[----:B------:R-:W-:Y:S02]  /*05f0*/  SEL R13, R8, R21, !P1 ;  /* 0x00000015080d7207 */ /* 0x000fe40004800000 */
[----:B------:R-:W2:Y:S03]  /*0600*/  LDC.64 R20, c[0x0][0x3e8] ;  /* 0x0000fa00ff147b82 */ /* 0x000ea60000000a00 */
[----:B------:R-:W-:-:S04]  /*0610*/  IMAD R19, R0, R2, R13 ;  /* 0x0000000200137224 */ /* 0x000fc800078e020d */
[----:B-1----:R-:W-:-:S05]  /*0620*/  IMAD.WIDE.U32 R16, R19, 0x4, R16 ;  /* 0x0000000413107825 */ /* 0x002fca00078e0010 */
[----:B---3--:R1:W-:Y:S04]  /*0630*/  STG.E desc[UR4][R16.64], R18 ;  /* 0x0000001210007986 */ /* 0x0083e8000c101904 */
[----:B------:R3:W4:Y:S01]  /*0640*/  LDG.E R25, desc[UR4][R4.64] ;  /* 0x0000000404197981 */ /* 0x000722000c1e1900 */
[----:B------:R-:W-:-:S05]  /*0650*/  IADD3 R0, PT, PT, R0, -0x1, R3 ;  /* 0xffffffff00007810 */ /* 0x000fca0007ffe003 */
[----:B------:R-:W-:Y:S01]  /*0660*/  IMAD.HI.U32 R14, R14, R0, RZ ;  /* 0x000000000e0e7227 */ /* 0x000fe200078e00ff */
[----:B-1----:R-:W1:Y:S04]  /*0670*/  LDC.64 R16, c[0x0][0x3f0] ;  /* 0x0000fc00ff107b82 */ /* 0x002e680000000a00 */
[----:B------:R-:W-:-:S05]  /*0680*/  IADD3 R14, PT, PT, -R14, RZ, RZ ;  /* 0x000000ff0e0e7210 */ /* 0x000fca0007ffe1ff */
[----:B------:R-:W-:Y:S01]  /*0690*/  IMAD R0, R3, R14, R0 ;  /* 0x0000000e03007224 */ /* 0x000fe200078e0200 */
[----:B------:R-:W5:Y:S04]  /*06a0*/  LDC.64 R18, c[0x0][0x3b0] ;  /* 0x0000ec00ff127b82 */ /* 0x000f680000000a00 */
[----:B------:R-:W-:-:S13]  /*06b0*/  ISETP.GE.U32.AND P1, PT, R0, R3, PT ;  /* 0x000000030000720c */ /* 0x000fda0003f26070 */
[----:B------:R-:W-:-:S04]  /*06c0*/  @P1 IADD3 R0, PT, PT, R0, -R3, RZ ;  /* 0x8000000300001210 */ /* 0x000fc80007ffe0ff */
[----:B------:R-:W-:-:S13]  /*06d0*/  ISETP.GE.U32.AND P1, PT, R0, R3, PT ;  /* 0x000000030000720c */ /* 0x000fda0003f26070 */
[----:B------:R-:W-:-:S04]  /*06e0*/  @P1 IADD3 R0, PT, PT, R0, -R3, RZ ;  /* 0x8000000300001210 */ /* 0x000fc80007ffe0ff */
[----:B------:R-:W-:-:S05]  /*06f0*/  SEL R10, R10, R0, !P0 ;  /* 0x000000000a0a7207 */ /* 0x000fca0004000000 */
[----:B---3--:R-:W-:Y:S02]  /*0700*/  IMAD R5, R10, R2, R7 ;  /* 0x000000020a057224 */ /* 0x008fe400078e0207 */
[----:B0-----:R-:W-:Y:S02]  /*0710*/  IMAD.WIDE.U32 R6, R9, 0x4, R22 ;  /* 0x0000000409067825 */ /* 0x001fe400078e0016 */
[----:B------:R-:W0:Y:S02]  /*0720*/  LDC.64 R22, c[0x0][0x3b8] ;  /* 0x0000ee00ff167b82 */ /* 0x000e240000000a00 */
[----:B--2---:R-:W-:-:S05]  /*0730*/  IMAD.WIDE.U32 R4, R5, 0x4, R20 ;  /* 0x0000000405047825 */ /* 0x004fca00078e0014 */
[----:B----4-:R2:W-:Y:S04]  /*0740*/  STG.E desc[UR4][R4.64], R25 ;  /* 0x0000001904007986 */ /* 0x0105e8000c101904 */
[----:B------:R-:W3:Y:S01]  /*0750*/  LDG.E R3, desc[UR4][R6.64] ;  /* 0x0000000406037981 */ /* 0x000ee2000c1e1900 */
[----:B------:R-:W-:Y:S02]  /*0760*/  IMAD R21, R15, R2, R11 ;  /* 0x000000020f157224 */ /* 0x000fe400078e020b */
[----:B-----5:R-:W-:-:S04]  /*0770*/  IMAD.WIDE.U32 R18, R9, 0x4, R18 ;  /* 0x0000000409127825 */ /* 0x020fc800078e0012 */
[----:B-1----:R-:W-:Y:S02]  /*0780*/  IMAD.WIDE.U32 R16, R21, 0x4, R16 ;  /* 0x0000000415107825 */ /* 0x002fe400078e0010 */
[----:B------:R-:W1:Y:S03]  /*0790*/  LDC.64 R20, c[0x0][0x3f8] ;  /* 0x0000fe00ff147b82 */ /* 0x000e660000000a00 */
[----:B---3--:R3:W-:Y:S04]  /*07a0*/  STG.E desc[UR4][R16.64], R3 ;  /* 0x0000000310007986 */ /* 0x0087e8000c101904 */
[----:B------:R-:W4:Y:S01]  /*07b0*/  LDG.E R19, desc[UR4][R18.64] ;  /* 0x0000000412137981 */ /* 0x000f22000c1e1900 */
[----:B--2---:R-:W-:-:S02]  /*07c0*/  IMAD R5, R15, R2, R13 ;  /* 0x000000020f057224 */ /* 0x004fc400078e020d */
[----:B0-----:R-:W-:Y:S01]  /*07d0*/  IMAD.WIDE.U32 R6, R9, 0x4, R22 ;  /* 0x0000000409067825 */ /* 0x001fe200078e0016 */
[----:B------:R-:W0:Y:S03]  /*07e0*/  LDC.64 R14, c[0x0][0x400] ;  /* 0x00010000ff0e7b82 */ /* 0x000e260000000a00 */
[----:B-1----:R-:W-:-:S05]  /*07f0*/  IMAD.WIDE.U32 R4, R5, 0x4, R20 ;  /* 0x0000000405047825 */ /* 0x002fca00078e0014 */
[----:B------:R-:W1:Y:S01]  /*0800*/  LDC.64 R20, c[0x0][0x3c0] ;  /* 0x0000f000ff147b82 */ /* 0x000e620000000a00 */
[----:B----4-:R-:W-:Y:S04]  /*0810*/  STG.E desc[UR4][R4.64], R19 ;  /* 0x0000001304007986 */ /* 0x010fe8000c101904 */
[----:B------:R-:W2:Y:S01]  /*0820*/  LDG.E R7, desc[UR4][R6.64] ;  /* 0x0000000406077981 */ /* 0x000ea2000c1e1900 */
[----:B------:R-:W-:Y:S02]  /*0830*/  IMAD R13, R10, R2, R13 ;  /* 0x000000020a0d7224 */ /* 0x000fe400078e020d */
[----:B-1----:R-:W-:-:S04]  /*0840*/  IMAD.WIDE.U32 R8, R9, 0x4, R20 ;  /* 0x0000000409087825 */ /* 0x002fc800078e0014 */
[----:B0-----:R-:W-:Y:S02]  /*0850*/  IMAD.WIDE.U32 R12, R13, 0x4, R14 ;  /* 0x000000040d0c7825 */ /* 0x001fe400078e000e */
[----:B------:R-:W0:Y:S03]  /*0860*/  LDC.64 R14, c[0x0][0x408] ;  /* 0x00010200ff0e7b82 */ /* 0x000e260000000a00 */
[----:B--2---:R-:W-:Y:S04]  /*0870*/  STG.E desc[UR4][R12.64], R7 ;  /* 0x000000070c007986 */ /* 0x004fe8000c101904 */
[----:B------:R-:W2:Y:S01]  /*0880*/  LDG.E R9, desc[UR4][R8.64] ;  /* 0x0000000408097981 */ /* 0x000ea2000c1e1900 */
[----:B---3--:R-:W-:-:S04]  /*0890*/  IMAD R3, R10, R2, R11 ;  /* 0x000000020a037224 */ /* 0x008fc800078e020b */
[----:B0-----:R-:W-:-:S05]  /*08a0*/  IMAD.WIDE.U32 R2, R3, 0x4, R14 ;  /* 0x0000000403027825 */ /* 0x001fca00078e000e */
[----:B--2---:R-:W-:Y:S01]  /*08b0*/  STG.E desc[UR4][R2.64], R9 ;  /* 0x0000000902007986 */ /* 0x004fe2000c101904 */
[----:B------:R-:W-:Y:S05]  /*08c0*/  EXIT ;  /* 0x000000000000794d */ /* 0x000fea0003800000 */
.L_x_52:
        /* <DEDUP_REMOVED lines=11> */
.L_x_69:


//--------------------- .text._Z22lb_redistribute_kernelPfS_S_S_S_S_S_S_S_PKtffii --------------------------
	.section	.text._Z22lb_redistribute_kernelPfS_S_S_S_S_S_S_S_PKtffii,"ax",@progbits
	.align	128
        .global         _Z22lb_redistribute_kernelPfS_S_S_S_S_S_S_S_PKtffii
        .type           _Z22lb_redistribute_kernelPfS_S_S_S_S_S_S_S_PKtffii,@function
        .size           _Z22lb_redistribute_kernelPfS_S_S_S_S_S_S_S_PKtffii,(.L_x_66 - _Z22lb_redistribute_kernelPfS_S_S_S_S_S_S_S_PKtffii)
        .other          _Z22lb_redistribute_kernelPfS_S_S_S_S_S_S_S_PKtffii,@"STO_CUDA_ENTRY STV_DEFAULT"
_Z22lb_redistribute_kernelPfS_S_S_S_S_S_S_S_PKtffii:
.text._Z22lb_redistribute_kernelPfS_S_S_S_S_S_S_S_PKtffii:
[----:B------:R-:W-:Y:S08]  /*0000*/  LDC R1, c[0x0][0x37c] ;  /* 0x0000df00ff017b82 */ /* 0x000ff00000000800 */
[----:B------:R-:W0:Y:S01]  /*0010*/  LDC.64 R4, c[0x0][0x3d0] ;  /* 0x0000f400ff047b82 */ /* 0x000e220000000a00 */
[----:B------:R-:W-:Y:S02]  /*0020*/  IMAD.MOV.U32 R3, RZ, RZ, 0x3de38e39 ;  /* 0x3de38e39ff037424 */ /* 0x000fe400078e00ff */
[----:B------:R-:W-:-:S04]  /*0030*/  IMAD.MOV.U32 R2, RZ, RZ, 0x41100000 ;  /* 0x41100000ff027424 */ /* 0x000fc800078e00ff */
[----:B------:R-:W-:-:S04]  /*0040*/  FFMA R2, R3, -R2, 1 ;  /* 0x3f80000003027423 */ /* 0x000fc80000000802 */
[----:B------:R-:W-:Y:S01]  /*0050*/  FFMA R3, R2, R3, 0.11111111193895339966 ;  /* 0x3de38e3902037423 */ /* 0x000fe20000000003 */
[----:B0-----:R-:W-:-:S04]  /*0060*/  FMUL R0, R4, R5 ;  /* 0x0000000504007220 */ /* 0x001fc80000400000 */
[----:B------:R-:W0:Y:S01]  /*0070*/  FCHK P0, R0, 9 ;  /* 0x4110000000007902 */ /* 0x000e220000000000 */
[----:B------:R-:W-:-:S04]  /*0080*/  FFMA R4, R0, R3, RZ ;  /* 0x0000000300047223 */ /* 0x000fc800000000ff */
[----:B------:R-:W-:-:S04]  /*0090*/  FFMA R2, R4, -9, R0 ;  /* 0xc110000004027823 */ /* 0x000fc80000000000 */
[----:B------:R-:W-:Y:S01]  /*00a0*/  FFMA R4, R3, R2, R4 ;  /* 0x0000000203047223 */ /* 0x000fe20000000004 */
[----:B0-----:R-:W-:Y:S06]  /*00b0*/  @!P0 BRA `(.L_x_53) ;  /* 0x0000000000108947 */ /* 0x001fec0003800000 */
[----:B------:R-:W-:Y:S01]  /*00c0*/  IMAD.MOV.U32 R3, RZ, RZ, 0x41100000 ;  /* 0x41100000ff037424 */ /* 0x000fe200078e00ff */
[----:B------:R-:W-:-:S07]  /*00d0*/  MOV R6, 0xf0 ;  /* 0x000000f000067802 */ /* 0x000fce0000000f00 */
[----:B------:R-:W-:Y:S05]  /*00e0*/  CALL.REL.NOINC `($__internal_2_$__cuda_sm3x_div_rn_noftz_f32_slowpath) ;  /* 0x0000000400107944 */ /* 0x000fea0003c00000 */
[----:B------:R-:W-:-:S07]  /*00f0*/  IMAD.MOV.U32 R4, RZ, RZ, R2 ;  /* 0x000000ffff047224 */ /* 0x000fce00078e0002 */
.L_x_53:
[----:B------:R-:W-:Y:S02]  /*0100*/  HFMA2 R3, -RZ, RZ, 1.2216796875, -0.0003798007965087890625 ;  /* 0x3ce38e39ff037431 */ /* 0x000fe400000001ff */
[----:B------:R-:W-:Y:S01]  /*0110*/  IMAD.MOV.U32 R2, RZ, RZ, 0x42100000 ;  /* 0x42100000ff027424 */ /* 0x000fe200078e00ff */
[----:B------:R-:W0:Y:S03]  /*0120*/  FCHK P0, R0, 36 ;  /* 0x4210000000007902 */ /* 0x000e260000000000 */
[----:B------:R-:W-:-:S04]  /*0130*/  FFMA R2, R3, -R2, 1 ;  /* 0x3f80000003027423 */ /* 0x000fc80000000802 */
[----:B------:R-:W-:-:S04]  /*0140*/  FFMA R3, R2, R3, 0.027777777984738349915 ;  /* 0x3ce38e3902037423 */ /* 0x000fc80000000003 */
[----:B------:R-:W-:-:S04]  /*0150*/  FFMA R2, R0, R3, RZ ;  /* 0x0000000300027223 */ /* 0x000fc800000000ff */
[----:B------:R-:W-:-:S04]  /*0160*/  FFMA R5, R2, -36, R0 ;  /* 0xc210000002057823 */ /* 0x000fc80000000000 */
[----:B------:R-:W-:Y:S01]  /*0170*/  FFMA R2, R3, R5, R2 ;  /* 0x0000000503027223 */ /* 0x000fe20000000002 */
[----:B0-----:R-:W-:Y:S06]  /*0180*/  @!P0 BRA `(.L_x_54) ;  /* 0x00000000000c8947 */ /* 0x001fec0003800000 */
[----:B------:R-:W-:Y:S01]  /*0190*/  IMAD.MOV.U32 R3, RZ, RZ, 0x42100000 ;  /* 0x42100000ff037424 */ /* 0x000fe200078e00ff */
[----:B------:R-:W-:-:S07]  /*01a0*/  MOV R6, 0x1c0 ;  /* 0x000001c000067802 */ /* 0x000fce0000000f00 */
[----:B------:R-:W-:Y:S05]  /*01b0*/  CALL.REL.NOINC `($__internal_2_$__cuda_sm3x_div_rn_noftz_f32_slowpath) ;  /* 0x0000000000dc7944 */ /* 0x000fea0003c00000 */
.L_x_54:
[----:B------:R-:W0:Y:S01]  /*01c0*/  S2R R3, SR_TID.X ;  /* 0x0000000000037919 */ /* 0x000e220000002100 */
[----:B------:R-:W0:Y:S01]  /*01d0*/  S2UR UR4, SR_CTAID.X ;  /* 0x00000000000479c3 */ /* 0x000e220000002500 */
[----:B------:R-:W1:Y:S07]  /*01e0*/  LDCU UR5, c[0x0][0x3dc] ;  /* 0x00007b80ff0577ac */ /* 0x000e6e0008000800 */
[----:B------:R-:W0:Y:S02]  /*01f0*/  LDC R0, c[0x0][0x360] ;  /* 0x0000d800ff007b82 */ /* 0x000e240000000800 */
[----:B0-----:R-:W-:-:S05]  /*0200*/  IMAD R0, R0, UR4, R3 ;  /* 0x0000000400007c24 */ /* 0x001fca000f8e0203 */
[----:B-1----:R-:W-:-:S13]  /*0210*/  ISETP.GE.AND P0, PT, R0, UR5, PT ;  /* 0x0000000500007c0c */ /* 0x002fda000bf06270 */
[----:B------:R-:W-:Y:S05]  /*0220*/  @P0 EXIT ;  /* 0x000000000000094d */ /* 0x000fea0003800000 */
[----:B------:R-:W0:Y:S01]  /*0230*/  LDC.64 R6, c[0x0][0x3c8] ;  /* 0x0000f200ff067b82 */ /* 0x000e220000000a00 */
[----:B------:R-:W1:Y:S01]  /*0240*/  LDCU UR6, c[0x0][0x3d8] ;  /* 0x00007b00ff0677ac */ /* 0x000e620008000800 */
[----:B------:R-:W2:Y:S01]  /*0250*/  LDCU.64 UR4, c[0x0][0x358] ;  /* 0x00006b00ff0477ac */ /* 0x000ea20008000a00 */
[----:B-1----:R-:W-:-:S04]  /*0260*/  IMAD R0, R0, UR6, RZ ;  /* 0x0000000600007c24 */ /* 0x002fc8000f8e02ff */
[----:B0-----:R-:W-:-:S06]  /*0270*/  IMAD.WIDE R6, R0, 0x2, R6 ;  /* 0x0000000200067825 */ /* 0x001fcc00078e0206 */
[----:B--2---:R-:W2:Y:S02]  /*0280*/  LDG.E.U16 R6, desc[UR4][R6.64] ;  /* 0x0000000406067981 */ /* 0x004ea4000c1e1500 */
[----:B--2---:R-:W-:-:S13]  /*0290*/  ISETP.NE.AND P0, PT, R6, RZ, PT ;  /* 0x000000ff0600720c */ /* 0x004fda0003f05270 */
[----:B------:R-:W-:Y:S05]  /*02a0*/  @P0 EXIT ;  /* 0x000000000000094d */ /* 0x000fea0003800000 */
[----:B------:R-:W0:Y:S02]  /*02b0*/  LDC.64 R6, c[0x0][0x398] ;  /* 0x0000e600ff067b82 */ /* 0x000e240000000a00 */
[----:B0-----:R-:W-:-:S05]  /*02c0*/  IMAD.WIDE R6, R0, 0x4, R6 ;  /* 0x0000000400067825 */ /* 0x001fca00078e0206 */
[----:B------:R-:W2:Y:S02]  /*02d0*/  LDG.E R3, desc[UR4][R6.64] ;  /* 0x0000000406037981 */ /* 0x000ea4000c1e1900 */
[----:B--2---:R-:W-:-:S13]  /*02e0*/  FSETP.GT.AND P0, PT, R3, R4, PT ;  /* 0x000000040300720b */ /* 0x004fda0003f04000 */
[----:B------:R-:W-:Y:S05]  /*02f0*/  @!P0 EXIT ;  /* 0x000000000000894d */ /* 0x000fea0003800000 */
        /* <DEDUP_REMOVED lines=10> */
[----:B------:R-:W0:Y:S08]  /*03a0*/  LDC.64 R12, c[0x0][0x388] ;  /* 0x0000e200ff0c7b82 */ /* 0x000e300000000a00 */
[----:B------:R-:W1:Y:S01]  /*03b0*/  LDC.64 R14, c[0x0][0x3a8] ;  /* 0x0000ea00ff0e7b82 */ /* 0x000e620000000a00 */
[----:B0-----:R-:W-:-:S05]  /*03c0*/  IMAD.WIDE R12, R0, 0x4, R12 ;  /* 0x00000004000c7825 */ /* 0x001fca00078e020c */
[----:B------:R-:W2:Y:S02]  /*03d0*/  LDG.E R3, desc[UR4][R12.64] ;  /* 0x000000040c037981 */ /* 0x000ea4000c1e1900 */
[----:B--2---:R-:W-:-:S05]  /*03e0*/  FADD R3, R3, R4 ;  /* 0x0000000403037221 */ /* 0x004fca0000000000 */
[----:B------:R0:W-:Y:S04]  /*03f0*/  STG.E desc[UR4][R12.64], R3 ;  /* 0x000000030c007986 */ /* 0x0001e8000c101904 */
[----:B------:R-:W2:Y:S01]  /*0400*/  LDG.E R5, desc[UR4][R6.64] ;  /* 0x0000000406057981 */ /* 0x000ea2000c1e1900 */
[----:B0-----:R-:W0:Y:S01]  /*0410*/  LDC.64 R12, c[0x0][0x3c0] ;  /* 0x0000f000ff0c7b82 */ /* 0x001e220000000a00 */
[----:B--2---:R-:W-:Y:S01]  /*0420*/  FADD R17, R5, -R4 ;  /* 0x8000000405117221 */ /* 0x004fe20000000000 */
[----:B-1----:R-:W-:-:S04]  /*0430*/  IMAD.WIDE R4, R0, 0x4, R14 ;  /* 0x0000000400047825 */ /* 0x002fc800078e020e */
[----:B------:R1:W-:Y:S04]  /*0440*/  STG.E desc[UR4][R6.64], R17 ;  /* 0x0000001106007986 */ /* 0x0003e8000c101904 */
[----:B------:R-:W2:Y:S02]  /*0450*/  LDG.E R15, desc[UR4][R4.64] ;  /* 0x00000004040f7981 */ /* 0x000ea4000c1e1900 */
[----:B--2---:R-:W-:-:S05]  /*0460*/  FADD R15, R15, R2 ;  /* 0x000000020f0f7221 */ /* 0x004fca0000000000 */
[----:B------:R-:W-:Y:S04]  /*0470*/  STG.E desc[UR4][R4.64], R15 ;  /* 0x0000000f04007986 */ /* 0x000fe8000c101904 */
[----:B------:R-:W2:Y:S02]  /*0480*/  LDG.E R19, desc[UR4][R10.64] ;  /* 0x000000040a137981 */ /* 0x000ea4000c1e1900 */
[----:B--2---:R-:W-:-:S05]  /*0490*/  FADD R19, R19, -R2 ;  /* 0x8000000213137221 */ /* 0x004fca0000000000 */
[----:B------:R-:W-:Y:S04]  /*04a0*/  STG.E desc[UR4][R10.64], R19 ;  /* 0x000000130a007986 */ /* 0x000fe8000c101904 */
[----:B------:R-:W2:Y:S01]  /*04b0*/  LDG.E R3, desc[UR4][R8.64] ;  /* 0x0000000408037981 */ /* 0x000ea2000c1e1900 */
[----:B0-----:R-:W-:-:S04]  /*04c0*/  IMAD.WIDE R12, R0, 0x4, R12 ;  /* 0x00000004000c7825 */ /* 0x001fc800078e020c */
[----:B--2---:R-:W-:-:S05]  /*04d0*/  FADD R3, R3, -R2 ;  /* 0x8000000203037221 */ /* 0x004fca0000000000 */
[----:B------:R-:W-:Y:S04]  /*04e0*/  STG.E desc[UR4][R8.64], R3 ;  /* 0x0000000308007986 */ /* 0x000fe8000c101904 */
[----:B-1----:R-:W2:Y:S02]  /*04f0*/  LDG.E R7, desc[UR4][R12.64] ;  /* 0x000000040c077981 */ /* 0x002ea4000c1e1900 */
[----:B--2---:R-:W-:-:S05]  /*0500*/  FADD R7, R7, R2 ;  /* 0x0000000207077221 */ /* 0x004fca0000000000 */
[----:B------:R-:W-:Y:S01]  /*0510*/  STG.E desc[UR4][R12.64], R7 ;  /* 0x000000070c007986 */ /* 0x000fe2000c101904 */
[----:B------:R-:W-:Y:S05]  /*0520*/  EXIT ;  /* 0x000000000000794d */ /* 0x000fea0003800000 */
        .weak           $__internal_2_$__cuda_sm3x_div_rn_noftz_f32_slowpath
        .type           $__internal_2_$__cuda_sm3x_div_rn_noftz_f32_slowpath,@function
        .size           $__internal_2_$__cuda_sm3x_div_rn_noftz_f32_slowpath,(.L_x_66 - $__internal_2_$__cuda_sm3x_div_rn_noftz_f32_slowpath)
$__internal_2_$__cuda_sm3x_div_rn_noftz_f32_slowpath:
[----:B------:R-:W-:Y:S02]  /*0530*/  SHF.R.U32.HI R5, RZ, 0x17, R3 ;  /* 0x00000017ff057819 */ /* 0x000fe40000011603 */
[--C-:B------:R-:W-:Y:S02]  /*0540*/  SHF.R.U32.HI R2, RZ, 0x17, R0.reuse ;  /* 0x00000017ff027819 */ /* 0x100fe40000011600 */
[----:B------:R-:W-:Y:S02]  /*0550*/  LOP3.LUT R12, R5, 0xff, RZ, 0xc0, !PT ;  /* 0x000000ff050c7812 */ /* 0x000fe400078ec0ff */
[----:B------:R-:W-:Y:S01]  /*0560*/  LOP3.LUT R10, R2, 0xff, RZ, 0xc0, !PT ;  /* 0x000000ff020a7812 */ /* 0x000fe200078ec0ff */
[----:B------:R-:W-:Y:S02]  /*0570*/  IMAD.MOV.U32 R2, RZ, RZ, R0 ;  /* 0x000000ffff027224 */ /* 0x000fe400078e0000 */
[----:B------:R-:W-:Y:S01]  /*0580*/  VIADD R8, R12, 0xffffffff ;  /* 0xffffffff0c087836 */ /* 0x000fe20000000000 */
[----:B------:R-:W-:-:S04]  /*0590*/  IADD3 R7, PT, PT, R10, -0x1, RZ ;  /* 0xffffffff0a077810 */ /* 0x000fc80007ffe0ff */
        /* <DEDUP_REMOVED lines=22> */
[----:B------:R-:W-:Y:S01]  /*0700*/  @P0 IMAD.MOV.U32 R5, RZ, RZ, RZ ;  /* 0x000000ffff050224 */ /* 0x000fe200078e00ff */
[----:B------:R-:W-:Y:S01]  /*0710*/  @!P0 MOV R5, 0xffffffc0 ;  /* 0xffffffc000058802 */ /* 0x000fe20000000f00 */
[----:B------:R-:W-:Y:S01]  /*0720*/  @!P0 FFMA R2, R0, 1.84467440737095516160e+19, RZ ;  /* 0x5f80000000028823 */ /* 0x000fe200000000ff */
[----:B------:R-:W-:-:S03]  /*0730*/  @!P1 FFMA R3, R3, 1.84467440737095516160e+19, RZ ;  /* 0x5f80000003039823 */ /* 0x000fc600000000ff */
[----:B------:R-:W-:-:S07]  /*0740*/  @!P1 VIADD R5, R5, 0x40 ;  /* 0x0000004005059836 */ /* 0x000fce0000000000 */
.L_x_55:
[----:B------:R-:W-:-:S05]  /*0750*/  LEA R8, R12, 0xc0800000, 0x17 ;  /* 0xc08000000c087811 */ /* 0x000fca00078eb8ff */
[----:B------:R-:W-:Y:S02]  /*0760*/  IMAD.IADD R8, R3, 0x1, -R8 ;  /* 0x0000000103087824 */ /* 0x000fe400078e0a08 */
[----:B------:R-:W-:Y:S02]  /*0770*/  VIADD R3, R10, 0xffffff81 ;  /* 0xffffff810a037836 */ /* 0x000fe40000000000 */
[----:B------:R0:W1:Y:S01]  /*0780*/  MUFU.RCP R7, R8 ;  /* 0x0000000800077308 */ /* 0x0000620000001000 */
[----:B------:R-:W-:Y:S01]  /*0790*/  FADD.FTZ R9, -R8, -RZ ;  /* 0x800000ff08097221 */ /* 0x000fe20000010100 */
[C---:B------:R-:W-:Y:S01]  /*07a0*/  IMAD R2, R3.reuse, -0x800000, R2 ;  /* 0xff80000003027824 */ /* 0x040fe200078e0202 */
[----:B0-----:R-:W-:-:S04]  /*07b0*/  IADD3 R8, PT, PT, R3, 0x7f, -R12 ;  /* 0x0000007f03087810 */ /* 0x001fc80007ffe80c */
[----:B------:R-:W-:Y:S01]  /*07c0*/  IADD3 R8, PT, PT, R8, R5, RZ ;  /* 0x0000000508087210 */ /* 0x000fe20007ffe0ff */
        /* <DEDUP_REMOVED lines=8> */
[----:B------:R-:W-:-:S05]  /*0850*/  LOP3.LUT R3, R3, 0xff, RZ, 0xc0, !PT ;  /* 0x000000ff03037812 */ /* 0x000fca00078ec0ff */
[----:B------:R-:W-:-:S04]  /*0860*/  IMAD.IADD R9, R3, 0x1, R8 ;  /* 0x0000000103097824 */ /* 0x000fc800078e0208 */
[----:B------:R-:W-:-:S05]  /*0870*/  VIADD R3, R9, 0xffffffff ;  /* 0xffffffff09037836 */ /* 0x000fca0000000000 */
        /* <DEDUP_REMOVED lines=10> */
[CCC-:B------:R-:W-:Y:S01]  /*0920*/  FFMA.RM R8, R14.reuse, R10.reuse, R7.reuse ;  /* 0x0000000a0e087223 */ /* 0x1c0fe20000004007 */
[C---:B------:R-:W-:Y:S02]  /*0930*/  ISETP.NE.AND P2, PT, R9.reuse, RZ, PT ;  /* 0x000000ff0900720c */ /* 0x040fe40003f45270 */
[----:B------:R-:W-:Y:S02]  /*0940*/  ISETP.NE.AND P1, PT, R9, RZ, PT ;  /* 0x000000ff0900720c */ /* 0x000fe40003f25270 */
[----:B------:R-:W-:Y:S01]  /*0950*/  LOP3.LUT R5, R3, 0x7fffff, RZ, 0xc0, !PT ;  /* 0x007fffff03057812 */ /* 0x000fe200078ec0ff */
[----:B------:R-:W-:Y:S01]  /*0960*/  FFMA.RP R3, R14, R10, R7 ;  /* 0x0000000a0e037223 */ /* 0x000fe20000008007 */
[----:B------:R-:W-:Y:S01]  /*0970*/  IADD3 R10, PT, PT, R9, 0x20, RZ ;  /* 0x00000020090a7810 */ /* 0x000fe20007ffe0ff */
[----:B------:R-:W-:Y:S01]  /*0980*/  IMAD.MOV R7, RZ, RZ, -R9 ;  /* 0x000000ffff077224 */ /* 0x000fe200078e0a09 */
[----:B------:R-:W-:-:S02]  /*0990*/  LOP3.LUT R5, R5, 0x800000, RZ, 0xfc, !PT ;  /* 0x0080000005057812 */ /* 0x000fc400078efcff */
[----:B------:R-:W-:Y:S02]  /*09a0*/  FSETP.NEU.FTZ.AND P0, PT, R3, R8, PT ;  /* 0x000000080300720b */ /* 0x000fe40003f1d000 */
[----:B------:R-:W-:Y:S02]  /*09b0*/  SHF.L.U32 R10, R5, R10, RZ ;  /* 0x0000000a050a7219 */ /* 0x000fe400000006ff */
[----:B------:R-:W-:Y:S02]  /*09c0*/  SEL R8, R7, RZ, P2 ;  /* 0x000000ff07087207 */ /* 0x000fe40001000000 */
[----:B------:R-:W-:Y:S02]  /*09d0*/  ISETP.NE.AND P1, PT, R10, RZ, P1 ;  /* 0x000000ff0a00720c */ /* 0x000fe40000f25270 */
[----:B------:R-:W-:Y:S02]  /*09e0*/  SHF.R.U32.HI R8, RZ, R8, R5 ;  /* 0x00000008ff087219 */ /* 0x000fe40000011605 */
[----:B------:R-:W-:-:S02]  /*09f0*/  PLOP3.LUT P0, PT, P0, P1, PT, 0xf8, 0x8f ;  /* 0x00000000008f781c */ /* 0x000fc40000703f70 */
[----:B------:R-:W-:Y:S02]  /*0a00*/  SHF.R.U32.HI R10, RZ, 0x1, R8 ;  /* 0x00000001ff0a7819 */ /* 0x000fe40000011608 */
[----:B------:R-:W-:-:S04]  /*0a10*/  SEL R3, RZ, 0x1, !P0 ;  /* 0x00000001ff037807 */ /* 0x000fc80004000000 */
[----:B------:R-:W-:-:S04]  /*0a20*/  LOP3.LUT R3, R3, 0x1, R10, 0xf8, !PT ;  /* 0x0000000103037812 */ /* 0x000fc800078ef80a */
[----:B------:R-:W-:-:S05]  /*0a30*/  LOP3.LUT R3, R3, R8, RZ, 0xc0, !PT ;  /* 0x0000000803037212 */ /* 0x000fca00078ec0ff */
[----:B------:R-:W-:-:S05]  /*0a40*/  IMAD.IADD R3, R10, 0x1, R3 ;  /* 0x000000010a037824 */ /* 0x000fca00078e0203 */
[----:B------:R-:W-:Y:S01]  /*0a50*/  LOP3.LUT R2, R3, R2, RZ, 0xfc, !PT ;  /* 0x0000000203027212 */ /* 0x000fe200078efcff */
[----:B------:R-:W-:Y:S06]  /*0a60*/  BRA `(.L_x_62) ;  /* 0x0000000000347947 */ /* 0x000fec0003800000 */
.L_x_61:
[----:B------:R-:W-:-:S04]  /*0a70*/  LOP3.LUT R2, R2, 0x80000000, RZ, 0xc0, !PT ;  /* 0x8000000002027812 */ /* 0x000fc800078ec0ff */
[----:B------:R-:W-:Y:S01]  /*0a80*/  LOP3.LUT R2, R2, 0x7f800000, RZ, 0xfc, !PT ;  /* 0x7f80000002027812 */ /* 0x000fe200078efcff */
[----:B------:R-:W-:Y:S06]  /*0a90*/  BRA `(.L_x_62) ;  /* 0x0000000000287947 */ /* 0x000fec0003800000 */
.L_x_60:
[----:B------:R-:W-:Y:S01]  /*0aa0*/  LEA R2, R8, R2, 0x17 ;  /* 0x0000000208027211 */ /* 0x000fe200078eb8ff */
[----:B------:R-:W-:Y:S06]  /*0ab0*/  BRA `(.L_x_62) ;  /* 0x0000000000207947 */ /* 0x000fec0003800000 */
.L_x_59:
[----:B------:R-:W-:-:S04]  /*0ac0*/  LOP3.LUT R2, R3, 0x80000000, R2, 0x48, !PT ;  /* 0x8000000003027812 */ /* 0x000fc800078e4802 */
[----:B------:R-:W-:Y:S01]  /*0ad0*/  LOP3.LUT R2, R2, 0x7f800000, RZ, 0xfc, !PT ;  /* 0x7f80000002027812 */ /* 0x000fe200078efcff */
[----:B------:R-:W-:Y:S06]  /*0ae0*/  BRA `(.L_x_62) ;  /* 0x0000000000147947 */ /* 0x000fec0003800000 */
.L_x_58:
[----:B------:R-:W-:Y:S01]  /*0af0*/  LOP3.LUT R2, R3, 0x80000000, R2, 0x48, !PT ;  /* 0x8000000003027812 */ /* 0x000fe200078e4802 */
[----:B------:R-:W-:Y:S06]  /*0b00*/  BRA `(.L_x_62) ;  /* 0x00000000000c7947 */ /* 0x000fec0003800000 */
.L_x_57:
[----:B------:R-:W0:Y:S01]  /*0b10*/  MUFU.RSQ R2, -QNAN ;  /* 0xffc0000000027908 */ /* 0x000e220000001400 */
[----:B------:R-:W-:Y:S05]  /*0b20*/  BRA `(.L_x_62) ;  /* 0x0000000000047947 */ /* 0x000fea0003800000 */
.L_x_56:
[----:B------:R-:W-:-:S07]  /*0b30*/  FADD.FTZ R2, R0, R3 ;  /* 0x0000000300027221 */ /* 0x000fce0000010000 */
.L_x_62:
[----:B------:R-:W-:-:S04]  /*0b40*/  IMAD.MOV.U32 R7, RZ, RZ, 0x0 ;  /* 0x00000000ff077424 */ /* 0x000fc800078e00ff */
[----:B0-----:R-:W-:Y:S05]  /*0b50*/  RET.REL.NODEC R6 `(_Z22lb_redistribute_kernelPfS_S_S_S_S_S_S_S_PKtffii) ;  /* 0xfffffff406287950 */ /* 0x001fea0003c3ffff */
.L_x_63:
        /* <DEDUP_REMOVED lines=10> */
.L_x_66:


//--------------------- .nv.shared.reserved.0     --------------------------
	.section	.nv.shared.reserved.0,"aw",@nobits
	.weak		__nv_reservedSMEM_offset_0_alias
	.size		__nv_reservedSMEM_offset_0_alias, 0, 64
	.other		__nv_reservedSMEM_offset_0_alias,@"STO_CUDA_RESERVED_SHARED STV_DEFAULT"
__nv_reservedSMEM_offset_0_alias:
	.zero		0
	.zero		64


//--------------------- .nv.constant0._Z20lb_relaxation_kernelPfS_S_S_S_S_S_S_S_S_S_S_S_S_S_S_S_S_PKtiif --------------------------
	.section	.nv.constant0._Z20lb_relaxation_kernelPfS_S_S_S_S_S_S_S_S_S_S_S_S_S_S_S_S_PKtiif,"a",@progbits
	.sectionflags	@""
	.align	4
.nv.constant0._Z20lb_relaxation_kernelPfS_S_S_S_S_S_S_S_S_S_S_S_S_S_S_S_S_PKtiif:
	.zero		1060


//--------------------- .nv.constant0._Z20lb_bounceback_kernelPfS_S_S_S_S_S_S_S_S_S_S_S_S_S_S_S_S_PKtii --------------------------
	.section	.nv.constant0._Z20lb_bounceback_kernelPfS_S_S_S_S_S_S_S_S_S_S_S_S_S_S_S_S_PKtii,"a",@progbits
	.sectionflags	@""
	.align	4
.nv.constant0._Z20lb_bounceback_kernelPfS_S_S_S_S_S_S_S_S_S_S_S_S_S_S_S_S_PKtii:
	.zero		1056


//--------------------- .nv.constant0._Z19lb_propagate_kernelPfS_S_S_S_S_S_S_S_S_S_S_S_S_S_S_S_S_ii --------------------------
	.section	.nv.constant0._Z19lb_propagate_kernelPfS_S_S_S_S_S_S_S_S_S_S_S_S_S_S_S_S_ii,"a",@progbits
	.sectionflags	@""
	.align	4
.nv.constant0._Z19lb_propagate_kernelPfS_S_S_S_S_S_S_S_S_S_S_S_S_S_S_S_S_ii:
	.zero		1048


//--------------------- .nv.constant0._Z22lb_redistribute_kernelPfS_S_S_S_S_S_S_S_PKtffii --------------------------
	.section	.nv.constant0._Z22lb_redistribute_kernelPfS_S_S_S_S_S_S_S_PKtffii,"a",@progbits
	.sectionflags	@""
	.align	4
.nv.constant0._Z22lb_redistribute_kernelPfS_S_S_S_S_S_S_S_PKtffii:
	.zero		992


//--------------------- SYMBOLS --------------------------

	.type		.nv.reservedSmem.offset0,@object
	.size		.nv.reservedSmem.offset0,0x4
